//
// Generated by NVIDIA NVVM Compiler
//
// Compiler Build ID: CL-36424714
// Cuda compilation tools, release 13.0, V13.0.88
// Based on NVVM 20.0.0
//

.version 9.0
.target sm_100
.address_size 64

	// .globl	_Z12histo_kernelPcjPj
// _ZZ29histo_private_kernel_advancedPcjPjE7histo_s has been demoted
// _ZZ30histo_private_kernel_coarsenedPcjPjE7histo_s has been demoted
// _ZZ42histo_private_kernel_coarsened_interleavedPcjPjE7histo_s has been demoted
// _ZZ32histo_private_kernel_accumulatorPcjPjE7histo_s has been demoted

.visible .entry _Z12histo_kernelPcjPj(
	.param .u64 .ptr .align 1 _Z12histo_kernelPcjPj_param_0,
	.param .u32 _Z12histo_kernelPcjPj_param_1,
	.param .u64 .ptr .align 1 _Z12histo_kernelPcjPj_param_2
)
{
	.reg .pred 	%p<3>;
	.reg .b16 	%rs<4>;
	.reg .b32 	%r<7>;
	.reg .b64 	%rd<10>;

	ld.param.u64 	%rd1, [_Z12histo_kernelPcjPj_param_0];
	ld.param.u32 	%r2, [_Z12histo_kernelPcjPj_param_1];
	ld.param.u64 	%rd2, [_Z12histo_kernelPcjPj_param_2];
	mov.u32 	%r3, %ctaid.x;
	mov.u32 	%r4, %ntid.x;
	mov.u32 	%r5, %tid.x;
	mad.lo.s32 	%r1, %r3, %r4, %r5;
	setp.ge.u32 	%p1, %r1, %r2;
	@%p1 bra 	$L__BB0_3;
	cvta.to.global.u64 	%rd3, %rd1;
	cvt.u64.u32 	%rd4, %r1;
	add.s64 	%rd5, %rd3, %rd4;
	ld.global.u8 	%rs2, [%rd5];
	add.s16 	%rs1, %rs2, -97;
	and.b16  	%rs3, %rs1, 255;
	setp.gt.u16 	%p2, %rs3, 25;
	@%p2 bra 	$L__BB0_3;
	cvt.u64.u16 	%rd6, %rs1;
	and.b64  	%rd7, %rd6, 252;
	cvta.to.global.u64 	%rd8, %rd2;
	add.s64 	%rd9, %rd8, %rd7;
	atom.global.add.u32 	%r6, [%rd9], 1;
$L__BB0_3:
	ret;

}
	// .globl	_Z27histo_private_kernel_simplePcjPj
.visible .entry _Z27histo_private_kernel_simplePcjPj(
	.param .u64 .ptr .align 1 _Z27histo_private_kernel_simplePcjPj_param_0,
	.param .u32 _Z27histo_private_kernel_simplePcjPj_param_1,
	.param .u64 .ptr .align 1 _Z27histo_private_kernel_simplePcjPj_param_2
)
{
	.reg .pred 	%p<7>;
	.reg .b16 	%rs<6>;
	.reg .b32 	%r<18>;
	.reg .b64 	%rd<17>;

	ld.param.u64 	%rd6, [_Z27histo_private_kernel_simplePcjPj_param_0];
	ld.param.u32 	%r11, [_Z27histo_private_kernel_simplePcjPj_param_1];
	ld.param.u64 	%rd7, [_Z27histo_private_kernel_simplePcjPj_param_2];
	cvta.to.global.u64 	%rd1, %rd7;
	mov.u32 	%r1, %ctaid.x;
	mov.u32 	%r2, %ntid.x;
	mov.u32 	%r17, %tid.x;
	mad.lo.s32 	%r4, %r1, %r2, %r17;
	setp.ge.u32 	%p1, %r4, %r11;
	@%p1 bra 	$L__BB1_3;
	cvta.to.global.u64 	%rd8, %rd6;
	cvt.u64.u32 	%rd9, %r4;
	add.s64 	%rd10, %rd8, %rd9;
	ld.global.u8 	%rs2, [%rd10];
	add.s16 	%rs1, %rs2, -97;
	and.b16  	%rs3, %rs1, 255;
	setp.gt.u16 	%p2, %rs3, 25;
	@%p2 bra 	$L__BB1_3;
	and.b16  	%rs4, %rs1, 252;
	shr.u16 	%rs5, %rs4, 2;
	cvt.u32.u16 	%r12, %rs5;
	mad.lo.s32 	%r13, %r1, 7, %r12;
	mul.wide.u32 	%rd11, %r13, 4;
	add.s64 	%rd12, %rd1, %rd11;
	atom.global.add.u32 	%r14, [%rd12], 1;
$L__BB1_3:
	setp.eq.s32 	%p3, %r1, 0;
	@%p3 bra 	$L__BB1_9;
	bar.sync 	0;
	setp.gt.u32 	%p4, %r17, 6;
	@%p4 bra 	$L__BB1_9;
	mul.wide.u32 	%rd13, %r17, 4;
	add.s64 	%rd16, %rd1, %rd13;
	mul.wide.u32 	%rd3, %r2, 4;
	mad.lo.s32 	%r16, %r1, 7, %r17;
$L__BB1_6:
	mul.wide.u32 	%rd14, %r16, 4;
	add.s64 	%rd15, %rd1, %rd14;
	ld.global.u32 	%r8, [%rd15];
	setp.eq.s32 	%p5, %r8, 0;
	@%p5 bra 	$L__BB1_8;
	atom.global.add.u32 	%r15, [%rd16], %r8;
$L__BB1_8:
	add.s32 	%r17, %r17, %r2;
	add.s64 	%rd16, %rd16, %rd3;
	add.s32 	%r16, %r16, %r2;
	setp.lt.u32 	%p6, %r17, 7;
	@%p6 bra 	$L__BB1_6;
$L__BB1_9:
	ret;

}
	// .globl	_Z29histo_private_kernel_advancedPcjPj
.visible .entry _Z29histo_private_kernel_advancedPcjPj(
	.param .u64 .ptr .align 1 _Z29histo_private_kernel_advancedPcjPj_param_0,
	.param .u32 _Z29histo_private_kernel_advancedPcjPj_param_1,
	.param .u64 .ptr .align 1 _Z29histo_private_kernel_advancedPcjPj_param_2
)
{
	.reg .pred 	%p<8>;
	.reg .b16 	%rs<4>;
	.reg .b32 	%r<39>;
	.reg .b64 	%rd<9>;
	// demoted variable
	.shared .align 4 .b8 _ZZ29histo_private_kernel_advancedPcjPjE7histo_s[28];
	ld.param.u64 	%rd2, [_Z29histo_private_kernel_advancedPcjPj_param_0];
	ld.param.u32 	%r22, [_Z29histo_private_kernel_advancedPcjPj_param_1];
	ld.param.u64 	%rd3, [_Z29histo_private_kernel_advancedPcjPj_param_2];
	mov.u32 	%r38, %tid.x;
	setp.gt.u32 	%p1, %r38, 6;
	@%p1 bra 	$L__BB2_3;
	mov.u32 	%r2, %ntid.x;
	shl.b32 	%r23, %r38, 2;
	mov.u32 	%r24, _ZZ29histo_private_kernel_advancedPcjPjE7histo_s;
	add.s32 	%r34, %r24, %r23;
	shl.b32 	%r4, %r2, 2;
	mov.u32 	%r35, %r38;
$L__BB2_2:
	mov.b32 	%r25, 0;
	st.shared.u32 	[%r34], %r25;
	add.s32 	%r35, %r35, %r2;
	add.s32 	%r34, %r34, %r4;
	setp.lt.u32 	%p2, %r35, 7;
	@%p2 bra 	$L__BB2_2;
$L__BB2_3:
	bar.sync 	0;
	mov.u32 	%r9, %ctaid.x;
	mov.u32 	%r10, %ntid.x;
	mad.lo.s32 	%r11, %r9, %r10, %r38;
	setp.ge.u32 	%p3, %r11, %r22;
	@%p3 bra 	$L__BB2_6;
	cvt.u64.u32 	%rd4, %r11;
	cvta.to.global.u64 	%rd5, %rd2;
	add.s64 	%rd6, %rd5, %rd4;
	ld.global.u8 	%rs2, [%rd6];
	add.s16 	%rs1, %rs2, -97;
	and.b16  	%rs3, %rs1, 255;
	setp.gt.u16 	%p4, %rs3, 25;
	@%p4 bra 	$L__BB2_6;
	cvt.u32.u16 	%r26, %rs1;
	and.b32  	%r27, %r26, 252;
	mov.u32 	%r28, _ZZ29histo_private_kernel_advancedPcjPjE7histo_s;
	add.s32 	%r29, %r28, %r27;
	atom.shared.add.u32 	%r30, [%r29], 1;
$L__BB2_6:
	setp.gt.u32 	%p5, %r38, 6;
	bar.sync 	0;
	@%p5 bra 	$L__BB2_11;
	mad.lo.s32 	%r37, %r9, 7, %r38;
	shl.b32 	%r31, %r38, 2;
	mov.u32 	%r32, _ZZ29histo_private_kernel_advancedPcjPjE7histo_s;
	add.s32 	%r36, %r32, %r31;
	shl.b32 	%r14, %r10, 2;
	cvta.to.global.u64 	%rd1, %rd3;
$L__BB2_8:
	ld.shared.u32 	%r18, [%r36];
	setp.eq.s32 	%p6, %r18, 0;
	@%p6 bra 	$L__BB2_10;
	mul.wide.u32 	%rd7, %r37, 4;
	add.s64 	%rd8, %rd1, %rd7;
	atom.global.add.u32 	%r33, [%rd8], %r18;
$L__BB2_10:
	add.s32 	%r38, %r38, %r10;
	add.s32 	%r37, %r37, %r10;
	add.s32 	%r36, %r36, %r14;
	setp.lt.u32 	%p7, %r38, 7;
	@%p7 bra 	$L__BB2_8;
$L__BB2_11:
	ret;

}
	// .globl	_Z30histo_private_kernel_coarsenedPcjPj
.visible .entry _Z30histo_private_kernel_coarsenedPcjPj(
	.param .u64 .ptr .align 1 _Z30histo_private_kernel_coarsenedPcjPj_param_0,
	.param .u32 _Z30histo_private_kernel_coarsenedPcjPj_param_1,
	.param .u64 .ptr .align 1 _Z30histo_private_kernel_coarsenedPcjPj_param_2
)
{
	.reg .pred 	%p<30>;
	.reg .b16 	%rs<46>;
	.reg .b32 	%r<129>;
	.reg .b64 	%rd<23>;
	// demoted variable
	.shared .align 4 .b8 _ZZ30histo_private_kernel_coarsenedPcjPjE7histo_s[28];
	ld.param.u64 	%rd12, [_Z30histo_private_kernel_coarsenedPcjPj_param_0];
	ld.param.u32 	%r32, [_Z30histo_private_kernel_coarsenedPcjPj_param_1];
	ld.param.u64 	%rd11, [_Z30histo_private_kernel_coarsenedPcjPj_param_2];
	cvta.to.global.u64 	%rd1, %rd12;
	mov.u32 	%r128, %tid.x;
	setp.gt.u32 	%p1, %r128, 6;
	@%p1 bra 	$L__BB3_3;
	mov.u32 	%r2, %ntid.x;
	shl.b32 	%r33, %r128, 2;
	mov.u32 	%r34, _ZZ30histo_private_kernel_coarsenedPcjPjE7histo_s;
	add.s32 	%r120, %r34, %r33;
	shl.b32 	%r4, %r2, 2;
	mov.u32 	%r121, %r128;
$L__BB3_2:
	mov.b32 	%r35, 0;
	st.shared.u32 	[%r120], %r35;
	add.s32 	%r121, %r121, %r2;
	add.s32 	%r120, %r120, %r4;
	setp.lt.u32 	%p2, %r121, 7;
	@%p2 bra 	$L__BB3_2;
$L__BB3_3:
	bar.sync 	0;
	mov.u32 	%r36, %ctaid.x;
	mov.u32 	%r9, %ntid.x;
	mad.lo.s32 	%r37, %r36, %r9, %r128;
	shl.b32 	%r124, %r37, 1;
	add.s32 	%r38, %r124, 2;
	min.u32 	%r11, %r38, %r32;
	setp.ge.u32 	%p3, %r124, %r11;
	@%p3 bra 	$L__BB3_44;
	sub.s32 	%r12, %r11, %r124;
	and.b32  	%r13, %r12, 7;
	sub.s32 	%r39, %r124, %r11;
	setp.gt.u32 	%p4, %r39, -8;
	@%p4 bra 	$L__BB3_23;
	and.b32  	%r40, %r12, -8;
	neg.s32 	%r122, %r40;
	cvt.u64.u32 	%rd13, %r124;
	add.s64 	%rd14, %rd13, %rd1;
	add.s64 	%rd21, %rd14, 3;
$L__BB3_6:
	.pragma "nounroll";
	ld.global.u8 	%rs16, [%rd21+-3];
	add.s16 	%rs1, %rs16, -97;
	and.b16  	%rs17, %rs1, 255;
	setp.gt.u16 	%p5, %rs17, 25;
	@%p5 bra 	$L__BB3_8;
	cvt.u32.u16 	%r41, %rs1;
	and.b32  	%r42, %r41, 252;
	mov.u32 	%r43, _ZZ30histo_private_kernel_coarsenedPcjPjE7histo_s;
	add.s32 	%r44, %r43, %r42;
	atom.shared.add.u32 	%r45, [%r44], 1;
$L__BB3_8:
	ld.global.u8 	%rs18, [%rd21+-2];
	add.s16 	%rs2, %rs18, -97;
	and.b16  	%rs19, %rs2, 255;
	setp.gt.u16 	%p6, %rs19, 25;
	@%p6 bra 	$L__BB3_10;
	cvt.u32.u16 	%r46, %rs2;
	and.b32  	%r47, %r46, 252;
	mov.u32 	%r48, _ZZ30histo_private_kernel_coarsenedPcjPjE7histo_s;
	add.s32 	%r49, %r48, %r47;
	atom.shared.add.u32 	%r50, [%r49], 1;
$L__BB3_10:
	ld.global.u8 	%rs20, [%rd21+-1];
	add.s16 	%rs3, %rs20, -97;
	and.b16  	%rs21, %rs3, 255;
	setp.gt.u16 	%p7, %rs21, 25;
	@%p7 bra 	$L__BB3_12;
	cvt.u32.u16 	%r51, %rs3;
	and.b32  	%r52, %r51, 252;
	mov.u32 	%r53, _ZZ30histo_private_kernel_coarsenedPcjPjE7histo_s;
	add.s32 	%r54, %r53, %r52;
	atom.shared.add.u32 	%r55, [%r54], 1;
$L__BB3_12:
	ld.global.u8 	%rs22, [%rd21];
	add.s16 	%rs4, %rs22, -97;
	and.b16  	%rs23, %rs4, 255;
	setp.gt.u16 	%p8, %rs23, 25;
	@%p8 bra 	$L__BB3_14;
	cvt.u32.u16 	%r56, %rs4;
	and.b32  	%r57, %r56, 252;
	mov.u32 	%r58, _ZZ30histo_private_kernel_coarsenedPcjPjE7histo_s;
	add.s32 	%r59, %r58, %r57;
	atom.shared.add.u32 	%r60, [%r59], 1;
$L__BB3_14:
	ld.global.u8 	%rs24, [%rd21+1];
	add.s16 	%rs5, %rs24, -97;
	and.b16  	%rs25, %rs5, 255;
	setp.gt.u16 	%p9, %rs25, 25;
	@%p9 bra 	$L__BB3_16;
	cvt.u32.u16 	%r61, %rs5;
	and.b32  	%r62, %r61, 252;
	mov.u32 	%r63, _ZZ30histo_private_kernel_coarsenedPcjPjE7histo_s;
	add.s32 	%r64, %r63, %r62;
	atom.shared.add.u32 	%r65, [%r64], 1;
$L__BB3_16:
	ld.global.u8 	%rs26, [%rd21+2];
	add.s16 	%rs6, %rs26, -97;
	and.b16  	%rs27, %rs6, 255;
	setp.gt.u16 	%p10, %rs27, 25;
	@%p10 bra 	$L__BB3_18;
	cvt.u32.u16 	%r66, %rs6;
	and.b32  	%r67, %r66, 252;
	mov.u32 	%r68, _ZZ30histo_private_kernel_coarsenedPcjPjE7histo_s;
	add.s32 	%r69, %r68, %r67;
	atom.shared.add.u32 	%r70, [%r69], 1;
$L__BB3_18:
	ld.global.u8 	%rs28, [%rd21+3];
	add.s16 	%rs7, %rs28, -97;
	and.b16  	%rs29, %rs7, 255;
	setp.gt.u16 	%p11, %rs29, 25;
	@%p11 bra 	$L__BB3_20;
	cvt.u32.u16 	%r71, %rs7;
	and.b32  	%r72, %r71, 252;
	mov.u32 	%r73, _ZZ30histo_private_kernel_coarsenedPcjPjE7histo_s;
	add.s32 	%r74, %r73, %r72;
	atom.shared.add.u32 	%r75, [%r74], 1;
$L__BB3_20:
	ld.global.u8 	%rs30, [%rd21+4];
	add.s16 	%rs8, %rs30, -97;
	and.b16  	%rs31, %rs8, 255;
	setp.gt.u16 	%p12, %rs31, 25;
	@%p12 bra 	$L__BB3_22;
	cvt.u32.u16 	%r76, %rs8;
	and.b32  	%r77, %r76, 252;
	mov.u32 	%r78, _ZZ30histo_private_kernel_coarsenedPcjPjE7histo_s;
	add.s32 	%r79, %r78, %r77;
	atom.shared.add.u32 	%r80, [%r79], 1;
$L__BB3_22:
	add.s32 	%r124, %r124, 8;
	add.s32 	%r122, %r122, 8;
	add.s64 	%rd21, %rd21, 8;
	setp.ne.s32 	%p13, %r122, 0;
	@%p13 bra 	$L__BB3_6;
$L__BB3_23:
	setp.eq.s32 	%p14, %r13, 0;
	@%p14 bra 	$L__BB3_44;
	and.b32  	%r20, %r12, 3;
	setp.lt.u32 	%p15, %r13, 4;
	@%p15 bra 	$L__BB3_34;
	cvt.u64.u32 	%rd15, %r124;
	add.s64 	%rd5, %rd1, %rd15;
	ld.global.u8 	%rs32, [%rd5];
	add.s16 	%rs9, %rs32, -97;
	and.b16  	%rs33, %rs9, 255;
	setp.gt.u16 	%p16, %rs33, 25;
	@%p16 bra 	$L__BB3_27;
	cvt.u32.u16 	%r81, %rs9;
	and.b32  	%r82, %r81, 252;
	mov.u32 	%r83, _ZZ30histo_private_kernel_coarsenedPcjPjE7histo_s;
	add.s32 	%r84, %r83, %r82;
	atom.shared.add.u32 	%r85, [%r84], 1;
$L__BB3_27:
	ld.global.u8 	%rs34, [%rd5+1];
	add.s16 	%rs10, %rs34, -97;
	and.b16  	%rs35, %rs10, 255;
	setp.gt.u16 	%p17, %rs35, 25;
	@%p17 bra 	$L__BB3_29;
	cvt.u32.u16 	%r86, %rs10;
	and.b32  	%r87, %r86, 252;
	mov.u32 	%r88, _ZZ30histo_private_kernel_coarsenedPcjPjE7histo_s;
	add.s32 	%r89, %r88, %r87;
	atom.shared.add.u32 	%r90, [%r89], 1;
$L__BB3_29:
	ld.global.u8 	%rs36, [%rd5+2];
	add.s16 	%rs11, %rs36, -97;
	and.b16  	%rs37, %rs11, 255;
	setp.gt.u16 	%p18, %rs37, 25;
	@%p18 bra 	$L__BB3_31;
	cvt.u32.u16 	%r91, %rs11;
	and.b32  	%r92, %r91, 252;
	mov.u32 	%r93, _ZZ30histo_private_kernel_coarsenedPcjPjE7histo_s;
	add.s32 	%r94, %r93, %r92;
	atom.shared.add.u32 	%r95, [%r94], 1;
$L__BB3_31:
	ld.global.u8 	%rs38, [%rd5+3];
	add.s16 	%rs12, %rs38, -97;
	and.b16  	%rs39, %rs12, 255;
	setp.gt.u16 	%p19, %rs39, 25;
	@%p19 bra 	$L__BB3_33;
	cvt.u32.u16 	%r96, %rs12;
	and.b32  	%r97, %r96, 252;
	mov.u32 	%r98, _ZZ30histo_private_kernel_coarsenedPcjPjE7histo_s;
	add.s32 	%r99, %r98, %r97;
	atom.shared.add.u32 	%r100, [%r99], 1;
$L__BB3_33:
	add.s32 	%r124, %r124, 4;
$L__BB3_34:
	setp.eq.s32 	%p20, %r20, 0;
	@%p20 bra 	$L__BB3_44;
	setp.eq.s32 	%p21, %r20, 1;
	@%p21 bra 	$L__BB3_41;
	cvt.u64.u32 	%rd16, %r124;
	add.s64 	%rd6, %rd1, %rd16;
	ld.global.u8 	%rs40, [%rd6];
	add.s16 	%rs13, %rs40, -97;
	and.b16  	%rs41, %rs13, 255;
	setp.gt.u16 	%p22, %rs41, 25;
	@%p22 bra 	$L__BB3_38;
	cvt.u32.u16 	%r101, %rs13;
	and.b32  	%r102, %r101, 252;
	mov.u32 	%r103, _ZZ30histo_private_kernel_coarsenedPcjPjE7histo_s;
	add.s32 	%r104, %r103, %r102;
	atom.shared.add.u32 	%r105, [%r104], 1;
$L__BB3_38:
	ld.global.u8 	%rs42, [%rd6+1];
	add.s16 	%rs14, %rs42, -97;
	and.b16  	%rs43, %rs14, 255;
	setp.gt.u16 	%p23, %rs43, 25;
	@%p23 bra 	$L__BB3_40;
	cvt.u32.u16 	%r106, %rs14;
	and.b32  	%r107, %r106, 252;
	mov.u32 	%r108, _ZZ30histo_private_kernel_coarsenedPcjPjE7histo_s;
	add.s32 	%r109, %r108, %r107;
	atom.shared.add.u32 	%r110, [%r109], 1;
$L__BB3_40:
	add.s32 	%r124, %r124, 2;
$L__BB3_41:
	and.b32  	%r111, %r11, 1;
	setp.eq.b32 	%p24, %r111, 1;
	not.pred 	%p25, %p24;
	@%p25 bra 	$L__BB3_44;
	cvt.u64.u32 	%rd17, %r124;
	add.s64 	%rd18, %rd1, %rd17;
	ld.global.u8 	%rs44, [%rd18];
	add.s16 	%rs15, %rs44, -97;
	and.b16  	%rs45, %rs15, 255;
	setp.gt.u16 	%p26, %rs45, 25;
	@%p26 bra 	$L__BB3_44;
	cvt.u32.u16 	%r112, %rs15;
	and.b32  	%r113, %r112, 252;
	mov.u32 	%r114, _ZZ30histo_private_kernel_coarsenedPcjPjE7histo_s;
	add.s32 	%r115, %r114, %r113;
	atom.shared.add.u32 	%r116, [%r115], 1;
$L__BB3_44:
	setp.gt.u32 	%p27, %r128, 6;
	bar.sync 	0;
	@%p27 bra 	$L__BB3_49;
	mul.wide.u32 	%rd19, %r128, 4;
	cvta.to.global.u64 	%rd20, %rd11;
	add.s64 	%rd22, %rd20, %rd19;
	mul.wide.u32 	%rd8, %r9, 4;
	shl.b32 	%r117, %r128, 2;
	mov.u32 	%r118, _ZZ30histo_private_kernel_coarsenedPcjPjE7histo_s;
	add.s32 	%r127, %r118, %r117;
	shl.b32 	%r26, %r9, 2;
$L__BB3_46:
	ld.shared.u32 	%r29, [%r127];
	setp.eq.s32 	%p28, %r29, 0;
	@%p28 bra 	$L__BB3_48;
	atom.global.add.u32 	%r119, [%rd22], %r29;
$L__BB3_48:
	add.s32 	%r128, %r128, %r9;
	add.s64 	%rd22, %rd22, %rd8;
	add.s32 	%r127, %r127, %r26;
	setp.lt.u32 	%p29, %r128, 7;
	@%p29 bra 	$L__BB3_46;
$L__BB3_49:
	ret;

}
	// .globl	_Z42histo_private_kernel_coarsened_interleavedPcjPj
.visible .entry _Z42histo_private_kernel_coarsened_interleavedPcjPj(
	.param .u64 .ptr .align 1 _Z42histo_private_kernel_coarsened_interleavedPcjPj_param_0,
	.param .u32 _Z42histo_private_kernel_coarsened_interleavedPcjPj_param_1,
	.param .u64 .ptr .align 1 _Z42histo_private_kernel_coarsened_interleavedPcjPj_param_2
)
{
	.reg .pred 	%p<9>;
	.reg .b16 	%rs<4>;
	.reg .b32 	%r<40>;
	.reg .b64 	%rd<13>;
	// demoted variable
	.shared .align 4 .b8 _ZZ42histo_private_kernel_coarsened_interleavedPcjPjE7histo_s[28];
	ld.param.u64 	%rd6, [_Z42histo_private_kernel_coarsened_interleavedPcjPj_param_0];
	ld.param.u32 	%r21, [_Z42histo_private_kernel_coarsened_interleavedPcjPj_param_1];
	ld.param.u64 	%rd7, [_Z42histo_private_kernel_coarsened_interleavedPcjPj_param_2];
	mov.u32 	%r39, %tid.x;
	setp.gt.u32 	%p1, %r39, 6;
	@%p1 bra 	$L__BB4_3;
	mov.u32 	%r2, %ntid.x;
	shl.b32 	%r22, %r39, 2;
	mov.u32 	%r23, _ZZ42histo_private_kernel_coarsened_interleavedPcjPjE7histo_s;
	add.s32 	%r35, %r23, %r22;
	shl.b32 	%r4, %r2, 2;
	mov.u32 	%r36, %r39;
$L__BB4_2:
	mov.b32 	%r24, 0;
	st.shared.u32 	[%r35], %r24;
	add.s32 	%r36, %r36, %r2;
	add.s32 	%r35, %r35, %r4;
	setp.lt.u32 	%p2, %r36, 7;
	@%p2 bra 	$L__BB4_2;
$L__BB4_3:
	bar.sync 	0;
	mov.u32 	%r25, %ctaid.x;
	mov.u32 	%r9, %ntid.x;
	mad.lo.s32 	%r37, %r25, %r9, %r39;
	setp.ge.u32 	%p3, %r37, %r21;
	@%p3 bra 	$L__BB4_8;
	mov.u32 	%r26, %nctaid.x;
	mul.lo.s32 	%r11, %r26, %r9;
	cvta.to.global.u64 	%rd1, %rd6;
$L__BB4_5:
	cvt.u64.u32 	%rd8, %r37;
	add.s64 	%rd9, %rd1, %rd8;
	ld.global.u8 	%rs2, [%rd9];
	add.s16 	%rs1, %rs2, -97;
	and.b16  	%rs3, %rs1, 255;
	setp.gt.u16 	%p4, %rs3, 25;
	@%p4 bra 	$L__BB4_7;
	cvt.u32.u16 	%r27, %rs1;
	and.b32  	%r28, %r27, 252;
	mov.u32 	%r29, _ZZ42histo_private_kernel_coarsened_interleavedPcjPjE7histo_s;
	add.s32 	%r30, %r29, %r28;
	atom.shared.add.u32 	%r31, [%r30], 1;
$L__BB4_7:
	add.s32 	%r37, %r37, %r11;
	setp.lt.u32 	%p5, %r37, %r21;
	@%p5 bra 	$L__BB4_5;
$L__BB4_8:
	setp.gt.u32 	%p6, %r39, 6;
	bar.sync 	0;
	@%p6 bra 	$L__BB4_13;
	mul.wide.u32 	%rd10, %r39, 4;
	cvta.to.global.u64 	%rd11, %rd7;
	add.s64 	%rd12, %rd11, %rd10;
	mul.wide.u32 	%rd3, %r9, 4;
	shl.b32 	%r32, %r39, 2;
	mov.u32 	%r33, _ZZ42histo_private_kernel_coarsened_interleavedPcjPjE7histo_s;
	add.s32 	%r38, %r33, %r32;
	shl.b32 	%r15, %r9, 2;
$L__BB4_10:
	ld.shared.u32 	%r18, [%r38];
	setp.eq.s32 	%p7, %r18, 0;
	@%p7 bra 	$L__BB4_12;
	atom.global.add.u32 	%r34, [%rd12], %r18;
$L__BB4_12:
	add.s32 	%r39, %r39, %r9;
	add.s64 	%rd12, %rd12, %rd3;
	add.s32 	%r38, %r38, %r15;
	setp.lt.u32 	%p8, %r39, 7;
	@%p8 bra 	$L__BB4_10;
$L__BB4_13:
	ret;

}
	// .globl	_Z32histo_private_kernel_accumulatorPcjPj
.visible .entry _Z32histo_private_kernel_accumulatorPcjPj(
	.param .u64 .ptr .align 1 _Z32histo_private_kernel_accumulatorPcjPj_param_0,
	.param .u32 _Z32histo_private_kernel_accumulatorPcjPj_param_1,
	.param .u64 .ptr .align 1 _Z32histo_private_kernel_accumulatorPcjPj_param_2
)
{
	.reg .pred 	%p<10>;
	.reg .b16 	%rs<4>;
	.reg .b32 	%r<44>;
	.reg .b64 	%rd<13>;
	// demoted variable
	.shared .align 4 .b8 _ZZ32histo_private_kernel_accumulatorPcjPjE7histo_s[28];
	ld.param.u64 	%rd6, [_Z32histo_private_kernel_accumulatorPcjPj_param_0];
	ld.param.u32 	%r24, [_Z32histo_private_kernel_accumulatorPcjPj_param_1];
	ld.param.u64 	%rd7, [_Z32histo_private_kernel_accumulatorPcjPj_param_2];
	mov.u32 	%r43, %tid.x;
	setp.gt.u32 	%p1, %r43, 6;
	@%p1 bra 	$L__BB5_3;
	mov.u32 	%r2, %ntid.x;
	shl.b32 	%r25, %r43, 2;
	mov.u32 	%r26, _ZZ32histo_private_kernel_accumulatorPcjPjE7histo_s;
	add.s32 	%r37, %r26, %r25;
	shl.b32 	%r4, %r2, 2;
	mov.u32 	%r38, %r43;
$L__BB5_2:
	mov.b32 	%r27, 0;
	st.shared.u32 	[%r37], %r27;
	add.s32 	%r38, %r38, %r2;
	add.s32 	%r37, %r37, %r4;
	setp.lt.u32 	%p2, %r38, 7;
	@%p2 bra 	$L__BB5_2;
$L__BB5_3:
	bar.sync 	0;
	mov.u32 	%r29, %ctaid.x;
	mov.u32 	%r9, %ntid.x;
	mad.lo.s32 	%r39, %r29, %r9, %r43;
	setp.ge.u32 	%p3, %r39, %r24;
	mov.b32 	%r41, 0;
	@%p3 bra 	$L__BB5_6;
	mov.u32 	%r31, %nctaid.x;
	mul.lo.s32 	%r11, %r9, %r31;
	cvta.to.global.u64 	%rd1, %rd6;
	mov.b32 	%r41, 0;
$L__BB5_5:
	cvt.u64.u32 	%rd8, %r39;
	add.s64 	%rd9, %rd1, %rd8;
	ld.global.u8 	%rs1, [%rd9];
	add.s16 	%rs2, %rs1, -97;
	and.b16  	%rs3, %rs2, 255;
	setp.lt.u16 	%p4, %rs3, 26;
	selp.u32 	%r32, 1, 0, %p4;
	add.s32 	%r41, %r41, %r32;
	add.s32 	%r39, %r39, %r11;
	setp.lt.u32 	%p5, %r39, %r24;
	@%p5 bra 	$L__BB5_5;
$L__BB5_6:
	setp.eq.s32 	%p6, %r41, 0;
	@%p6 bra 	$L__BB5_8;
	atom.shared.add.u32 	%r33, [_ZZ32histo_private_kernel_accumulatorPcjPjE7histo_s+-4], %r41;
$L__BB5_8:
	setp.gt.u32 	%p7, %r43, 6;
	bar.sync 	0;
	@%p7 bra 	$L__BB5_13;
	mul.wide.u32 	%rd10, %r43, 4;
	cvta.to.global.u64 	%rd11, %rd7;
	add.s64 	%rd12, %rd11, %rd10;
	mul.wide.u32 	%rd3, %r9, 4;
	shl.b32 	%r34, %r43, 2;
	mov.u32 	%r35, _ZZ32histo_private_kernel_accumulatorPcjPjE7histo_s;
	add.s32 	%r42, %r35, %r34;
	shl.b32 	%r18, %r9, 2;
$L__BB5_10:
	ld.shared.u32 	%r21, [%r42];
	setp.eq.s32 	%p8, %r21, 0;
	@%p8 bra 	$L__BB5_12;
	atom.global.add.u32 	%r36, [%rd12], %r21;
$L__BB5_12:
	add.s32 	%r43, %r43, %r9;
	add.s64 	%rd12, %rd12, %rd3;
	add.s32 	%r42, %r42, %r18;
	setp.lt.u32 	%p9, %r43, 7;
	@%p9 bra 	$L__BB5_10;
$L__BB5_13:
	ret;

}


// ===== COMPILED SASS (sm_100) =====

	.target	sm_100

	.elftype	@"ET_EXEC"


//--------------------- .note.nv.tkinfo           --------------------------
	.section	.note.nv.tkinfo,"",@"SHT_NOTE"
	.sectionflags	@"SHF_NOTE_NV_TKINFO"
	.tkinfo
        /*0018*/ 	.word	0x00000002
        /*0030*/ 	.string	""
        /*0030*/ 	.string	"ptxas"
        /*0030*/ 	.string	"Cuda compilation tools, release 13.0, V13.0.88"
        /*0030*/ 	.string	"Build cuda_13.0.r13.0/compiler.36424714_0"
        /*0030*/ 	.string	"-arch sm_100 -m 64 "



//--------------------- .note.nv.cuinfo           --------------------------
	.section	.note.nv.cuinfo,"",@"SHT_NOTE"
	.sectionflags	@"SHF_NOTE_NV_CUINFO"
        /*0018*/ 	.short	0x0002
        /*001a*/ 	.short	0x0064
        /*001c*/ 	.short	0x0082
	.zero		2


//--------------------- .nv.info                  --------------------------
	.section	.nv.info,"",@"SHT_CUDA_INFO"
	.align	4


	//----- nvinfo : EIATTR_REGCOUNT
	.align		4
        /*0000*/ 	.byte	0x04, 0x2f
        /*0002*/ 	.short	(.L_1 - .L_0)
	.align		4
.L_0:
        /*0004*/ 	.word	index@(_Z12histo_kernelPcjPj)
        /*0008*/ 	.word	0x00000008


	//----- nvinfo : EIATTR_FRAME_SIZE
	.align		4
.L_1:
        /*000c*/ 	.byte	0x04, 0x11
        /*000e*/ 	.short	(.L_3 - .L_2)
	.align		4
.L_2:
        /*0010*/ 	.word	index@(_Z12histo_kernelPcjPj)
        /*0014*/ 	.word	0x00000000


	//----- nvinfo : EIATTR_REGCOUNT
	.align		4
.L_3:
        /*0018*/ 	.byte	0x04, 0x2f
        /*001a*/ 	.short	(.L_5 - .L_4)
	.align		4
.L_4:
        /*001c*/ 	.word	index@(_Z27histo_private_kernel_simplePcjPj)
        /*0020*/ 	.word	0x0000000e


	//----- nvinfo : EIATTR_FRAME_SIZE
	.align		4
.L_5:
        /*0024*/ 	.byte	0x04, 0x11
        /*0026*/ 	.short	(.L_7 - .L_6)
	.align		4
.L_6:
        /*0028*/ 	.word	index@(_Z27histo_private_kernel_simplePcjPj)
        /*002c*/ 	.word	0x00000000


	//----- nvinfo : EIATTR_REGCOUNT
	.align		4
.L_7:
        /*0030*/ 	.byte	0x04, 0x2f
        /*0032*/ 	.short	(.L_9 - .L_8)
	.align		4
.L_8:
        /*0034*/ 	.word	index@(_Z29histo_private_kernel_advancedPcjPj)
        /*0038*/ 	.word	0x0000000e


	//----- nvinfo : EIATTR_FRAME_SIZE
	.align		4
.L_9:
        /*003c*/ 	.byte	0x04, 0x11
        /*003e*/ 	.short	(.L_11 - .L_10)
	.align		4
.L_10:
        /*0040*/ 	.word	index@(_Z29histo_private_kernel_advancedPcjPj)
        /*0044*/ 	.word	0x00000000


	//----- nvinfo : EIATTR_REGCOUNT
	.align		4
.L_11:
        /*0048*/ 	.byte	0x04, 0x2f
        /*004a*/ 	.short	(.L_13 - .L_12)
	.align		4
.L_12:
        /*004c*/ 	.word	index@(_Z30histo_private_kernel_coarsenedPcjPj)
        /*0050*/ 	.word	0x00000017


	//----- nvinfo : EIATTR_FRAME_SIZE
	.align		4
.L_13:
        /*0054*/ 	.byte	0x04, 0x11
        /*0056*/ 	.short	(.L_15 - .L_14)
	.align		4
.L_14:
        /*0058*/ 	.word	index@(_Z30histo_private_kernel_coarsenedPcjPj)
        /*005c*/ 	.word	0x00000000


	//----- nvinfo : EIATTR_REGCOUNT
	.align		4
.L_15:
        /*0060*/ 	.byte	0x04, 0x2f
        /*0062*/ 	.short	(.L_17 - .L_16)
	.align		4
.L_16:
        /*0064*/ 	.word	index@(_Z42histo_private_kernel_coarsened_interleavedPcjPj)
        /*0068*/ 	.word	0x0000000b


	//----- nvinfo : EIATTR_FRAME_SIZE
	.align		4
.L_17:
        /*006c*/ 	.byte	0x04, 0x11
        /*006e*/ 	.short	(.L_19 - .L_18)
	.align		4
.L_18:
        /*0070*/ 	.word	index@(_Z42histo_private_kernel_coarsened_interleavedPcjPj)
        /*0074*/ 	.word	0x00000000


	//----- nvinfo : EIATTR_REGCOUNT
	.align		4
.L_19:
        /*0078*/ 	.byte	0x04, 0x2f
        /*007a*/ 	.short	(.L_21 - .L_20)
	.align		4
.L_20:
        /*007c*/ 	.word	index@(_Z32histo_private_kernel_accumulatorPcjPj)
        /*0080*/ 	.word	0x0000000b


	//----- nvinfo : EIATTR_FRAME_SIZE
	.align		4
.L_21:
        /*0084*/ 	.byte	0x04, 0x11
        /*0086*/ 	.short	(.L_23 - .L_22)
	.align		4
.L_22:
        /*0088*/ 	.word	index@(_Z32histo_private_kernel_accumulatorPcjPj)
        /*008c*/ 	.word	0x00000000


	//----- nvinfo : EIATTR_MIN_STACK_SIZE
	.align		4
.L_23:
        /*0090*/ 	.byte	0x04, 0x12
        /*0092*/ 	.short	(.L_25 - .L_24)
	.align		4
.L_24:
        /*0094*/ 	.word	index@(_Z32histo_private_kernel_accumulatorPcjPj)
        /*0098*/ 	.word	0x00000000


	//----- nvinfo : EIATTR_MIN_STACK_SIZE
	.align		4
.L_25:
        /*009c*/ 	.byte	0x04, 0x12
        /*009e*/ 	.short	(.L_27 - .L_26)
	.align		4
.L_26:
        /*00a0*/ 	.word	index@(_Z42histo_private_kernel_coarsened_interleavedPcjPj)
        /*00a4*/ 	.word	0x00000000


	//----- nvinfo : EIATTR_MIN_STACK_SIZE
	.align		4
.L_27:
        /*00a8*/ 	.byte	0x04, 0x12
        /*00aa*/ 	.short	(.L_29 - .L_28)
	.align		4
.L_28:
        /*00ac*/ 	.word	index@(_Z30histo_private_kernel_coarsenedPcjPj)
        /*00b0*/ 	.word	0x00000000


	//----- nvinfo : EIATTR_MIN_STACK_SIZE
	.align		4
.L_29:
        /*00b4*/ 	.byte	0x04, 0x12
        /*00b6*/ 	.short	(.L_31 - .L_30)
	.align		4
.L_30:
        /*00b8*/ 	.word	index@(_Z29histo_private_kernel_advancedPcjPj)
        /*00bc*/ 	.word	0x00000000


	//----- nvinfo : EIATTR_MIN_STACK_SIZE
	.align		4
.L_31:
        /*00c0*/ 	.byte	0x04, 0x12
        /*00c2*/ 	.short	(.L_33 - .L_32)
	.align		4
.L_32:
        /*00c4*/ 	.word	index@(_Z27histo_private_kernel_simplePcjPj)
        /*00c8*/ 	.word	0x00000000


	//----- nvinfo : EIATTR_MIN_STACK_SIZE
	.align		4
.L_33:
        /*00cc*/ 	.byte	0x04, 0x12
        /*00ce*/ 	.short	(.L_35 - .L_34)
	.align		4
.L_34:
        /*00d0*/ 	.word	index@(_Z12histo_kernelPcjPj)
        /*00d4*/ 	.word	0x00000000
.L_35:


//--------------------- .nv.compat                --------------------------
	.section	.nv.compat,"",@"SHT_CUDA_COMPAT_INFO"
	.align	4
        /*0000*/ 	.byte	0x02, 0x09, 0x00, 0x00, 0x02, 0x02, 0x01, 0x00, 0x02, 0x05, 0x05, 0x00, 0x03, 0x07, 0x01, 0x01
        /*0010*/ 	.byte	0x02, 0x03, 0x00, 0x00, 0x02, 0x06, 0x01, 0x00, 0x04, 0x0b, 0x08, 0x00, 0x09, 0x00, 0x00, 0x00
        /*0020*/ 	.byte	0x00, 0x00, 0x00, 0x00


//--------------------- .nv.info._Z32histo_private_kernel_accumulatorPcjPj --------------------------
	.section	.nv.info._Z32histo_private_kernel_accumulatorPcjPj,"",@"SHT_CUDA_INFO"
	.sectionflags	@""
	.align	4


	//----- nvinfo : EIATTR_CUDA_API_VERSION
	.align		4
        /*0000*/ 	.byte	0x04, 0x37
        /*0002*/ 	.short	(.L_37 - .L_36)
.L_36:
        /*0004*/ 	.word	0x00000082


	//----- nvinfo : EIATTR_KPARAM_INFO
	.align		4
.L_37:
        /*0008*/ 	.byte	0x04, 0x17
        /*000a*/ 	.short	(.L_39 - .L_38)
.L_38:
        /*000c*/ 	.word	0x00000000
        /*0010*/ 	.short	0x0002
        /*0012*/ 	.short	0x0010
        /*0014*/ 	.byte	0x00, 0xf5, 0x21, 0x00


	//----- nvinfo : EIATTR_KPARAM_INFO
	.align		4
.L_39:
        /*0018*/ 	.byte	0x04, 0x17
        /*001a*/ 	.short	(.L_41 - .L_40)
.L_40:
        /*001c*/ 	.word	0x00000000
        /*0020*/ 	.short	0x0001
        /*0022*/ 	.short	0x0008
        /*0024*/ 	.byte	0x00, 0xf0, 0x11, 0x00


	//----- nvinfo : EIATTR_KPARAM_INFO
	.align		4
.L_41:
        /*0028*/ 	.byte	0x04, 0x17
        /*002a*/ 	.short	(.L_43 - .L_42)
.L_42:
        /*002c*/ 	.word	0x00000000
        /*0030*/ 	.short	0x0000
        /*0032*/ 	.short	0x0000
        /*0034*/ 	.byte	0x00, 0xf5, 0x21, 0x00


	//----- nvinfo : EIATTR_SPARSE_MMA_MASK
	.align		4
.L_43:
        /*0038*/ 	.byte	0x03, 0x50
        /*003a*/ 	.short	0x0000


	//----- nvinfo : EIATTR_MAXREG_COUNT
	.align		4
        /*003c*/ 	.byte	0x03, 0x1b
        /*003e*/ 	.short	0x00ff


	//----- nvinfo : EIATTR_NUM_BARRIERS
	.align		4
        /*0040*/ 	.byte	0x02, 0x4c
        /*0042*/ 	.byte	0x01
	.zero		1


	//----- nvinfo : EIATTR_MERCURY_ISA_VERSION
	.align		4
        /*0044*/ 	.byte	0x03, 0x5f
        /*0046*/ 	.short	0x0101


	//----- nvinfo : EIATTR_INT_WARP_WIDE_INSTR_OFFSETS
	.align		4
        /*0048*/ 	.byte	0x04, 0x31
        /*004a*/ 	.short	(.L_45 - .L_44)


	//   ....[0]....
.L_44:
        /*004c*/ 	.word	0x00000320


	//   ....[1]....
        /*0050*/ 	.word	0x00000330


	//----- nvinfo : EIATTR_VRC_CTA_INIT_COUNT
	.align		4
.L_45:
        /*0054*/ 	.byte	0x02, 0x4a
	.zero		1
	.zero		1


	//----- nvinfo : EIATTR_EXIT_INSTR_OFFSETS
	.align		4
        /*0058*/ 	.byte	0x04, 0x1c
        /*005a*/ 	.short	(.L_47 - .L_46)


	//   ....[0]....
.L_46:
        /*005c*/ 	.word	0x000003c0


	//   ....[1]....
        /*0060*/ 	.word	0x000004e0


	//----- nvinfo : EIATTR_CRS_STACK_SIZE
	.align		4
.L_47:
        /*0064*/ 	.byte	0x04, 0x1e
        /*0066*/ 	.short	(.L_49 - .L_48)
.L_48:
        /*0068*/ 	.word	0x00000000


	//----- nvinfo : EIATTR_CBANK_PARAM_SIZE
	.align		4
.L_49:
        /*006c*/ 	.byte	0x03, 0x19
        /*006e*/ 	.short	0x0018


	//----- nvinfo : EIATTR_PARAM_CBANK
	.align		4
        /*0070*/ 	.byte	0x04, 0x0a
        /*0072*/ 	.short	(.L_51 - .L_50)
	.align		4
.L_50:
        /*0074*/ 	.word	index@(.nv.constant0._Z32histo_private_kernel_accumulatorPcjPj)
        /*0078*/ 	.short	0x0380
        /*007a*/ 	.short	0x0018


	//----- nvinfo : EIATTR_SW_WAR
	.align		4
.L_51:
        /*007c*/ 	.byte	0x04, 0x36
        /*007e*/ 	.short	(.L_53 - .L_52)
.L_52:
        /*0080*/ 	.word	0x00000008
.L_53:


//--------------------- .nv.info._Z42histo_private_kernel_coarsened_interleavedPcjPj --------------------------
	.section	.nv.info._Z42histo_private_kernel_coarsened_interleavedPcjPj,"",@"SHT_CUDA_INFO"
	.sectionflags	@""
	.align	4


	//----- nvinfo : EIATTR_CUDA_API_VERSION
	.align		4
        /*0000*/ 	.byte	0x04, 0x37
        /*0002*/ 	.short	(.L_55 - .L_54)
.L_54:
        /*0004*/ 	.word	0x00000082


	//----- nvinfo : EIATTR_KPARAM_INFO
	.align		4
.L_55:
        /*0008*/ 	.byte	0x04, 0x17
        /*000a*/ 	.short	(.L_57 - .L_56)
.L_56:
        /*000c*/ 	.word	0x00000000
        /*0010*/ 	.short	0x0002
        /*0012*/ 	.short	0x0010
        /*0014*/ 	.byte	0x00, 0xf5, 0x21, 0x00


	//----- nvinfo : EIATTR_KPARAM_INFO
	.align		4
.L_57:
        /*0018*/ 	.byte	0x04, 0x17
        /*001a*/ 	.short	(.L_59 - .L_58)
.L_58:
        /*001c*/ 	.word	0x00000000
        /*0020*/ 	.short	0x0001
        /*0022*/ 	.short	0x0008
        /*0024*/ 	.byte	0x00, 0xf0, 0x11, 0x00


	//----- nvinfo : EIATTR_KPARAM_INFO
	.align		4
.L_59:
        /*0028*/ 	.byte	0x04, 0x17
        /*002a*/ 	.short	(.L_61 - .L_60)
.L_60:
        /*002c*/ 	.word	0x00000000
        /*0030*/ 	.short	0x0000
        /*0032*/ 	.short	0x0000
        /*0034*/ 	.byte	0x00, 0xf5, 0x21, 0x00


	//----- nvinfo : EIATTR_SPARSE_MMA_MASK
	.align		4
.L_61:
        /*0038*/ 	.byte	0x03, 0x50
        /*003a*/ 	.short	0x0000


	//----- nvinfo : EIATTR_MAXREG_COUNT
	.align		4
        /*003c*/ 	.byte	0x03, 0x1b
        /*003e*/ 	.short	0x00ff


	//----- nvinfo : EIATTR_NUM_BARRIERS
	.align		4
        /*0040*/ 	.byte	0x02, 0x4c
        /*0042*/ 	.byte	0x01
	.zero		1


	//----- nvinfo : EIATTR_MERCURY_ISA_VERSION
	.align		4
        /*0044*/ 	.byte	0x03, 0x5f
        /*0046*/ 	.short	0x0101


	//----- nvinfo : EIATTR_VRC_CTA_INIT_COUNT
	.align		4
        /*0048*/ 	.byte	0x02, 0x4a
	.zero		1
	.zero		1


	//----- nvinfo : EIATTR_EXIT_INSTR_OFFSETS
	.align		4
        /*004c*/ 	.byte	0x04, 0x1c
        /*004e*/ 	.short	(.L_63 - .L_62)


	//   ....[0]....
.L_62:
        /*0050*/ 	.word	0x00000320


	//   ....[1]....
        /*0054*/ 	.word	0x00000440


	//----- nvinfo : EIATTR_CRS_STACK_SIZE
	.align		4
.L_63:
        /*0058*/ 	.byte	0x04, 0x1e
        /*005a*/ 	.short	(.L_65 - .L_64)
.L_64:
        /*005c*/ 	.word	0x00000000


	//----- nvinfo : EIATTR_CBANK_PARAM_SIZE
	.align		4
.L_65:
        /*0060*/ 	.byte	0x03, 0x19
        /*0062*/ 	.short	0x0018


	//----- nvinfo : EIATTR_PARAM_CBANK
	.align		4
        /*0064*/ 	.byte	0x04, 0x0a
        /*0066*/ 	.short	(.L_67 - .L_66)
	.align		4
.L_66:
        /*0068*/ 	.word	index@(.nv.constant0._Z42histo_private_kernel_coarsened_interleavedPcjPj)
        /*006c*/ 	.short	0x0380
        /*006e*/ 	.short	0x0018


	//----- nvinfo : EIATTR_SW_WAR
	.align		4
.L_67:
        /*0070*/ 	.byte	0x04, 0x36
        /*0072*/ 	.short	(.L_69 - .L_68)
.L_68:
        /*0074*/ 	.word	0x00000008
.L_69:


//--------------------- .nv.info._Z30histo_private_kernel_coarsenedPcjPj --------------------------
	.section	.nv.info._Z30histo_private_kernel_coarsenedPcjPj,"",@"SHT_CUDA_INFO"
	.sectionflags	@""
	.align	4


	//----- nvinfo : EIATTR_CUDA_API_VERSION
	.align		4
        /*0000*/ 	.byte	0x04, 0x37
        /*0002*/ 	.short	(.L_71 - .L_70)
.L_70:
        /*0004*/ 	.word	0x00000082


	//----- nvinfo : EIATTR_KPARAM_INFO
	.align		4
.L_71:
        /*0008*/ 	.byte	0x04, 0x17
        /*000a*/ 	.short	(.L_73 - .L_72)
.L_72:
        /*000c*/ 	.word	0x00000000
        /*0010*/ 	.short	0x0002
        /*0012*/ 	.short	0x0010
        /*0014*/ 	.byte	0x00, 0xf5, 0x21, 0x00


	//----- nvinfo : EIATTR_KPARAM_INFO
	.align		4
.L_73:
        /*0018*/ 	.byte	0x04, 0x17
        /*001a*/ 	.short	(.L_75 - .L_74)
.L_74:
        /*001c*/ 	.word	0x00000000
        /*0020*/ 	.short	0x0001
        /*0022*/ 	.short	0x0008
        /*0024*/ 	.byte	0x00, 0xf0, 0x11, 0x00


	//----- nvinfo : EIATTR_KPARAM_INFO
	.align		4
.L_75:
        /*0028*/ 	.byte	0x04, 0x17
        /*002a*/ 	.short	(.L_77 - .L_76)
.L_76:
        /*002c*/ 	.word	0x00000000
        /*0030*/ 	.short	0x0000
        /*0032*/ 	.short	0x0000
        /*0034*/ 	.byte	0x00, 0xf5, 0x21, 0x00


	//----- nvinfo : EIATTR_SPARSE_MMA_MASK
	.align		4
.L_77:
        /*0038*/ 	.byte	0x03, 0x50
        /*003a*/ 	.short	0x0000


	//----- nvinfo : EIATTR_MAXREG_COUNT
	.align		4
        /*003c*/ 	.byte	0x03, 0x1b
        /*003e*/ 	.short	0x00ff


	//----- nvinfo : EIATTR_NUM_BARRIERS
	.align		4
        /*0040*/ 	.byte	0x02, 0x4c
        /*0042*/ 	.byte	0x01
	.zero		1


	//----- nvinfo : EIATTR_MERCURY_ISA_VERSION
	.align		4
        /*0044*/ 	.byte	0x03, 0x5f
        /*0046*/ 	.short	0x0101


	//----- nvinfo : EIATTR_VRC_CTA_INIT_COUNT
	.align		4
        /*0048*/ 	.byte	0x02, 0x4a
	.zero		1
	.zero		1


	//----- nvinfo : EIATTR_EXIT_INSTR_OFFSETS
	.align		4
        /*004c*/ 	.byte	0x04, 0x1c
        /*004e*/ 	.short	(.L_79 - .L_78)


	//   ....[0]....
.L_78:
        /*0050*/ 	.word	0x00001010


	//   ....[1]....
        /*0054*/ 	.word	0x00001130


	//----- nvinfo : EIATTR_CRS_STACK_SIZE
	.align		4
.L_79:
        /*0058*/ 	.byte	0x04, 0x1e
        /*005a*/ 	.short	(.L_81 - .L_80)
.L_80:
        /*005c*/ 	.word	0x00000000


	//----- nvinfo : EIATTR_CBANK_PARAM_SIZE
	.align		4
.L_81:
        /*0060*/ 	.byte	0x03, 0x19
        /*0062*/ 	.short	0x0018


	//----- nvinfo : EIATTR_PARAM_CBANK
	.align		4
        /*0064*/ 	.byte	0x04, 0x0a
        /*0066*/ 	.short	(.L_83 - .L_82)
	.align		4
.L_82:
        /*0068*/ 	.word	index@(.nv.constant0._Z30histo_private_kernel_coarsenedPcjPj)
        /*006c*/ 	.short	0x0380
        /*006e*/ 	.short	0x0018


	//----- nvinfo : EIATTR_SW_WAR
	.align		4
.L_83:
        /*0070*/ 	.byte	0x04, 0x36
        /*0072*/ 	.short	(.L_85 - .L_84)
.L_84:
        /*0074*/ 	.word	0x00000008
.L_85:


//--------------------- .nv.info._Z29histo_private_kernel_advancedPcjPj --------------------------
	.section	.nv.info._Z29histo_private_kernel_advancedPcjPj,"",@"SHT_CUDA_INFO"
	.sectionflags	@""
	.align	4


	//----- nvinfo : EIATTR_CUDA_API_VERSION
	.align		4
        /*0000*/ 	.byte	0x04, 0x37
        /*0002*/ 	.short	(.L_87 - .L_86)
.L_86:
        /*0004*/ 	.word	0x00000082


	//----- nvinfo : EIATTR_KPARAM_INFO
	.align		4
.L_87:
        /*0008*/ 	.byte	0x04, 0x17
        /*000a*/ 	.short	(.L_89 - .L_88)
.L_88:
        /*000c*/ 	.word	0x00000000
        /*0010*/ 	.short	0x0002
        /*0012*/ 	.short	0x0010
        /*0014*/ 	.byte	0x00, 0xf5, 0x21, 0x00


	//----- nvinfo : EIATTR_KPARAM_INFO
	.align		4
.L_89:
        /*0018*/ 	.byte	0x04, 0x17
        /*001a*/ 	.short	(.L_91 - .L_90)
.L_90:
        /*001c*/ 	.word	0x00000000
        /*0020*/ 	.short	0x0001
        /*0022*/ 	.short	0x0008
        /*0024*/ 	.byte	0x00, 0xf0, 0x11, 0x00


	//----- nvinfo : EIATTR_KPARAM_INFO
	.align		4
.L_91:
        /*0028*/ 	.byte	0x04, 0x17
        /*002a*/ 	.short	(.L_93 - .L_92)
.L_92:
        /*002c*/ 	.word	0x00000000
        /*0030*/ 	.short	0x0000
        /*0032*/ 	.short	0x0000
        /*0034*/ 	.byte	0x00, 0xf5, 0x21, 0x00


	//----- nvinfo : EIATTR_SPARSE_MMA_MASK
	.align		4
.L_93:
        /*0038*/ 	.byte	0x03, 0x50
        /*003a*/ 	.short	0x0000


	//----- nvinfo : EIATTR_MAXREG_COUNT
	.align		4
        /*003c*/ 	.byte	0x03, 0x1b
        /*003e*/ 	.short	0x00ff


	//----- nvinfo : EIATTR_NUM_BARRIERS
	.align		4
        /*0040*/ 	.byte	0x02, 0x4c
        /*0042*/ 	.byte	0x01
	.zero		1


	//----- nvinfo : EIATTR_MERCURY_ISA_VERSION
	.align		4
        /*0044*/ 	.byte	0x03, 0x5f
        /*0046*/ 	.short	0x0101


	//----- nvinfo : EIATTR_VRC_CTA_INIT_COUNT
	.align		4
        /*0048*/ 	.byte	0x02, 0x4a
	.zero		1
	.zero		1


	//----- nvinfo : EIATTR_EXIT_INSTR_OFFSETS
	.align		4
        /*004c*/ 	.byte	0x04, 0x1c
        /*004e*/ 	.short	(.L_95 - .L_94)


	//   ....[0]....
.L_94:
        /*0050*/ 	.word	0x000002a0


	//   ....[1]....
        /*0054*/ 	.word	0x000003d0


	//----- nvinfo : EIATTR_CRS_STACK_SIZE
	.align		4
.L_95:
        /*0058*/ 	.byte	0x04, 0x1e
        /*005a*/ 	.short	(.L_97 - .L_96)
.L_96:
        /*005c*/ 	.word	0x00000000


	//----- nvinfo : EIATTR_CBANK_PARAM_SIZE
	.align		4
.L_97:
        /*0060*/ 	.byte	0x03, 0x19
        /*0062*/ 	.short	0x0018


	//----- nvinfo : EIATTR_PARAM_CBANK
	.align		4
        /*0064*/ 	.byte	0x04, 0x0a
        /*0066*/ 	.short	(.L_99 - .L_98)
	.align		4
.L_98:
        /*0068*/ 	.word	index@(.nv.constant0._Z29histo_private_kernel_advancedPcjPj)
        /*006c*/ 	.short	0x0380
        /*006e*/ 	.short	0x0018


	//----- nvinfo : EIATTR_SW_WAR
	.align		4
.L_99:
        /*0070*/ 	.byte	0x04, 0x36
        /*0072*/ 	.short	(.L_101 - .L_100)
.L_100:
        /*0074*/ 	.word	0x00000008
.L_101:


//--------------------- .nv.info._Z27histo_private_kernel_simplePcjPj --------------------------
	.section	.nv.info._Z27histo_private_kernel_simplePcjPj,"",@"SHT_CUDA_INFO"
	.sectionflags	@""
	.align	4


	//----- nvinfo : EIATTR_CUDA_API_VERSION
	.align		4
        /*0000*/ 	.byte	0x04, 0x37
        /*0002*/ 	.short	(.L_103 - .L_102)
.L_102:
        /*0004*/ 	.word	0x00000082


	//----- nvinfo : EIATTR_KPARAM_INFO
	.align		4
.L_103:
        /*0008*/ 	.byte	0x04, 0x17
        /*000a*/ 	.short	(.L_105 - .L_104)
.L_104:
        /*000c*/ 	.word	0x00000000
        /*0010*/ 	.short	0x0002
        /*0012*/ 	.short	0x0010
        /*0014*/ 	.byte	0x00, 0xf5, 0x21, 0x00


	//----- nvinfo : EIATTR_KPARAM_INFO
	.align		4
.L_105:
        /*0018*/ 	.byte	0x04, 0x17
        /*001a*/ 	.short	(.L_107 - .L_106)
.L_106:
        /*001c*/ 	.word	0x00000000
        /*0020*/ 	.short	0x0001
        /*0022*/ 	.short	0x0008
        /*0024*/ 	.byte	0x00, 0xf0, 0x11, 0x00


	//----- nvinfo : EIATTR_KPARAM_INFO
	.align		4
.L_107:
        /*0028*/ 	.byte	0x04, 0x17
        /*002a*/ 	.short	(.L_109 - .L_108)
.L_108:
        /*002c*/ 	.word	0x00000000
        /*0030*/ 	.short	0x0000
        /*0032*/ 	.short	0x0000
        /*0034*/ 	.byte	0x00, 0xf5, 0x21, 0x00


	//----- nvinfo : EIATTR_SPARSE_MMA_MASK
	.align		4
.L_109:
        /*0038*/ 	.byte	0x03, 0x50
        /*003a*/ 	.short	0x0000


	//----- nvinfo : EIATTR_MAXREG_COUNT
	.align		4
        /*003c*/ 	.byte	0x03, 0x1b
        /*003e*/ 	.short	0x00ff


	//----- nvinfo : EIATTR_NUM_BARRIERS
	.align		4
        /*0040*/ 	.byte	0x02, 0x4c
        /*0042*/ 	.byte	0x01
	.zero		1


	//----- nvinfo : EIATTR_MERCURY_ISA_VERSION
	.align		4
        /*0044*/ 	.byte	0x03, 0x5f
        /*0046*/ 	.short	0x0101


	//----- nvinfo : EIATTR_VRC_CTA_INIT_COUNT
	.align		4
        /*0048*/ 	.byte	0x02, 0x4a
	.zero		1
	.zero		1


	//----- nvinfo : EIATTR_EXIT_INSTR_OFFSETS
	.align		4
        /*004c*/ 	.byte	0x04, 0x1c
        /*004e*/ 	.short	(.L_111 - .L_110)


	//   ....[0]....
.L_110:
        /*0050*/ 	.word	0x000001b0


	//   ....[1]....
        /*0054*/ 	.word	0x000001e0


	//   ....[2]....
        /*0058*/ 	.word	0x000002f0


	//----- nvinfo : EIATTR_CRS_STACK_SIZE
	.align		4
.L_111:
        /*005c*/ 	.byte	0x04, 0x1e
        /*005e*/ 	.short	(.L_113 - .L_112)
.L_112:
        /*0060*/ 	.word	0x00000000


	//----- nvinfo : EIATTR_CBANK_PARAM_SIZE
	.align		4
.L_113:
        /*0064*/ 	.byte	0x03, 0x19
        /*0066*/ 	.short	0x0018


	//----- nvinfo : EIATTR_PARAM_CBANK
	.align		4
        /*0068*/ 	.byte	0x04, 0x0a
        /*006a*/ 	.short	(.L_115 - .L_114)
	.align		4
.L_114:
        /*006c*/ 	.word	index@(.nv.constant0._Z27histo_private_kernel_simplePcjPj)
        /*0070*/ 	.short	0x0380
        /*0072*/ 	.short	0x0018


	//----- nvinfo : EIATTR_SW_WAR
	.align		4
.L_115:
        /*0074*/ 	.byte	0x04, 0x36
        /*0076*/ 	.short	(.L_117 - .L_116)
.L_116:
        /*0078*/ 	.word	0x00000008
.L_117:


//--------------------- .nv.info._Z12histo_kernelPcjPj --------------------------
	.section	.nv.info._Z12histo_kernelPcjPj,"",@"SHT_CUDA_INFO"
	.sectionflags	@""
	.align	4


	//----- nvinfo : EIATTR_CUDA_API_VERSION
	.align		4
        /*0000*/ 	.byte	0x04, 0x37
        /*0002*/ 	.short	(.L_119 - .L_118)
.L_118:
        /*0004*/ 	.word	0x00000082


	//----- nvinfo : EIATTR_KPARAM_INFO
	.align		4
.L_119:
        /*0008*/ 	.byte	0x04, 0x17
        /*000a*/ 	.short	(.L_121 - .L_120)
.L_120:
        /*000c*/ 	.word	0x00000000
        /*0010*/ 	.short	0x0002
        /*0012*/ 	.short	0x0010
        /*0014*/ 	.byte	0x00, 0xf5, 0x21, 0x00


	//----- nvinfo : EIATTR_KPARAM_INFO
	.align		4
.L_121:
        /*0018*/ 	.byte	0x04, 0x17
        /*001a*/ 	.short	(.L_123 - .L_122)
.L_122:
        /*001c*/ 	.word	0x00000000
        /*0020*/ 	.short	0x0001
        /*0022*/ 	.short	0x0008
        /*0024*/ 	.byte	0x00, 0xf0, 0x11, 0x00


	//----- nvinfo : EIATTR_KPARAM_INFO
	.align		4
.L_123:
        /*0028*/ 	.byte	0x04, 0x17
        /*002a*/ 	.short	(.L_125 - .L_124)
.L_124:
        /*002c*/ 	.word	0x00000000
        /*0030*/ 	.short	0x0000
        /*0032*/ 	.short	0x0000
        /*0034*/ 	.byte	0x00, 0xf5, 0x21, 0x00


	//----- nvinfo : EIATTR_SPARSE_MMA_MASK
	.align		4
.L_125:
        /*0038*/ 	.byte	0x03, 0x50
        /*003a*/ 	.short	0x0000


	//----- nvinfo : EIATTR_MAXREG_COUNT
	.align		4
        /*003c*/ 	.byte	0x03, 0x1b
        /*003e*/ 	.short	0x00ff


	//----- nvinfo : EIATTR_MERCURY_ISA_VERSION
	.align		4
        /*0040*/ 	.byte	0x03, 0x5f
        /*0042*/ 	.short	0x0101


	//----- nvinfo : EIATTR_VRC_CTA_INIT_COUNT
	.align		4
        /*0044*/ 	.byte	0x02, 0x4a
	.zero		1
	.zero		1


	//----- nvinfo : EIATTR_EXIT_INSTR_OFFSETS
	.align		4
        /*0048*/ 	.byte	0x04, 0x1c
        /*004a*/ 	.short	(.L_127 - .L_126)


	//   ....[0]....
.L_126:
        /*004c*/ 	.word	0x00000070


	//   ....[1]....
        /*0050*/ 	.word	0x00000100


	//   ....[2]....
        /*0054*/ 	.word	0x00000170


	//----- nvinfo : EIATTR_CBANK_PARAM_SIZE
	.align		4
.L_127:
        /*0058*/ 	.byte	0x03, 0x19
        /*005a*/ 	.short	0x0018


	//----- nvinfo : EIATTR_PARAM_CBANK
	.align		4
        /*005c*/ 	.byte	0x04, 0x0a
        /*005e*/ 	.short	(.L_129 - .L_128)
	.align		4
.L_128:
        /*0060*/ 	.word	index@(.nv.constant0._Z12histo_kernelPcjPj)
        /*0064*/ 	.short	0x0380
        /*0066*/ 	.short	0x0018


	//----- nvinfo : EIATTR_SW_WAR
	.align		4
.L_129:
        /*0068*/ 	.byte	0x04, 0x36
        /*006a*/ 	.short	(.L_131 - .L_130)
.L_130:
        /*006c*/ 	.word	0x00000008
.L_131:


//--------------------- .nv.callgraph             --------------------------
	.section	.nv.callgraph,"",@"SHT_CUDA_CALLGRAPH"
	.align	4
	.sectionentsize	8
	.align		4
        /*0000*/ 	.word	0x00000000
	.align		4
        /*0004*/ 	.word	0xffffffff
	.align		4
        /*0008*/ 	.word	0x00000000
	.align		4
        /*000c*/ 	.word	0xfffffffe
	.align		4
        /*0010*/ 	.word	0x00000000
	.align		4
        /*0014*/ 	.word	0xfffffffd
	.align		4
        /*0018*/ 	.word	0x00000000
	.align		4
        /*001c*/ 	.word	0xfffffffc


//--------------------- .text._Z32histo_private_kernel_accumulatorPcjPj --------------------------
	.section	.text._Z32histo_private_kernel_accumulatorPcjPj,"ax",@progbits
	.align	128
        .global         _Z32histo_private_kernel_accumulatorPcjPj
        .type           _Z32histo_private_kernel_accumulatorPcjPj,@function
        .size           _Z32histo_private_kernel_accumulatorPcjPj,(.L_x_84 - _Z32histo_private_kernel_accumulatorPcjPj)
        .other          _Z32histo_private_kernel_accumulatorPcjPj,@"STO_CUDA_ENTRY STV_DEFAULT"
_Z32histo_private_kernel_accumulatorPcjPj:
.text._Z32histo_private_kernel_accumulatorPcjPj:
[----:B------:R-:W-:Y:S01]  /*0000*/  LDC R1, c[0x0][0x37c] ;  /* 0x0000df00ff017b82 */ /* 0x000fe20000000800 */
[----:B------:R-:W0:Y:S01]  /*0010*/  S2R R5, SR_TID.X ;  /* 0x0000000000057919 */ /* 0x000e220000002100 */
[----:B------:R-:W-:Y:S01]  /*0020*/  BSSY.RECONVERGENT B0, `(.L_x_0) ;  /* 0x000000e000007945 */ /* 0x000fe20003800200 */
[----:B0-----:R-:W-:-:S13]  /*0030*/  ISETP.GT.U32.AND P0, PT, R5, 0x6, PT ;  /* 0x000000060500780c */ /* 0x001fda0003f04070 */
[----:B------:R-:W-:Y:S05]  /*0040*/  @P0 BRA `(.L_x_1) ;  /* 0x00000000002c0947 */ /* 0x000fea0003800000 */
[----:B------:R-:W0:Y:S01]  /*0050*/  S2UR UR5, SR_CgaCtaId ;  /* 0x00000000000579c3 */ /* 0x000e220000008800 */
[----:B------:R-:W-:Y:S01]  /*0060*/  UMOV UR4, 0x400 ;  /* 0x0000040000047882 */ /* 0x000fe20000000000 */
[----:B------:R-:W-:-:S06]  /*0070*/  IMAD.MOV.U32 R2, RZ, RZ, R5 ;  /* 0x000000ffff027224 */ /* 0x000fcc00078e0005 */
[----:B------:R-:W1:Y:S01]  /*0080*/  LDC R3, c[0x0][0x360] ;  /* 0x0000d800ff037b82 */ /* 0x000e620000000800 */
[----:B0-----:R-:W-:-:S06]  /*0090*/  ULEA UR4, UR5, UR4, 0x18 ;  /* 0x0000000405047291 */ /* 0x001fcc000f8ec0ff */
[----:B------:R-:W-:-:S07]  /*00a0*/  LEA R0, R5, UR4, 0x2 ;  /* 0x0000000405007c11 */ /* 0x000fce000f8e10ff */
.L_x_2:
[C---:B-1----:R-:W-:Y:S01]  /*00b0*/  IMAD.IADD R2, R3.reuse, 0x1, R2 ;  /* 0x0000000103027824 */ /* 0x042fe200078e0202 */
[----:B------:R0:W-:Y:S04]  /*00c0*/  STS [R0], RZ ;  /* 0x000000ff00007388 */ /* 0x0001e80000000800 */
[----:B------:R-:W-:Y:S01]  /*00d0*/  ISETP.GE.U32.AND P0, PT, R2, 0x7, PT ;  /* 0x000000070200780c */ /* 0x000fe20003f06070 */
[----:B0-----:R-:W-:-:S12]  /*00e0*/  IMAD R0, R3, 0x4, R0 ;  /* 0x0000000403007824 */ /* 0x001fd800078e0200 */
[----:B------:R-:W-:Y:S05]  /*00f0*/  @!P0 BRA `(.L_x_2) ;  /* 0xfffffffc00ec8947 */ /* 0x000fea000383ffff */
.L_x_1:
[----:B------:R-:W-:Y:S05]  /*0100*/  BSYNC.RECONVERGENT B0 ;  /* 0x0000000000007941 */ /* 0x000fea0003800200 */
.L_x_0:
[----:B------:R-:W0:Y:S01]  /*0110*/  S2UR UR4, SR_CTAID.X ;  /* 0x00000000000479c3 */ /* 0x000e220000002500 */
[----:B------:R-:W1:Y:S01]  /*0120*/  LDCU UR5, c[0x0][0x388] ;  /* 0x00007100ff0577ac */ /* 0x000e620008000800 */
[----:B------:R-:W-:Y:S01]  /*0130*/  BSSY.RECONVERGENT B0, `(.L_x_3) ;  /* 0x0000018000007945 */ /* 0x000fe20003800200 */
[----:B------:R-:W-:Y:S01]  /*0140*/  IMAD.MOV.U32 R4, RZ, RZ, RZ ;  /* 0x000000ffff047224 */ /* 0x000fe200078e00ff */
[----:B------:R-:W2:Y:S04]  /*0150*/  LDCU.64 UR6, c[0x0][0x358] ;  /* 0x00006b00ff0677ac */ /* 0x000ea80008000a00 */
[----:B------:R-:W0:Y:S01]  /*0160*/  LDC R8, c[0x0][0x360] ;  /* 0x0000d800ff087b82 */ /* 0x000e220000000800 */
[----:B------:R-:W3:Y:S01]  /*0170*/  LDCU.64 UR8, c[0x0][0x380] ;  /* 0x00007000ff0877ac */ /* 0x000ee20008000a00 */
[----:B0-----:R-:W-:-:S06]  /*0180*/  IMAD R0, R8, UR4, R5 ;  /* 0x0000000408007c24 */ /* 0x001fcc000f8e0205 */
[----:B------:R-:W-:Y:S01]  /*0190*/  BAR.SYNC.DEFER_BLOCKING 0x0 ;  /* 0x0000000000007b1d */ /* 0x000fe20000010000 */
[----:B-1----:R-:W-:-:S13]  /*01a0*/  ISETP.GE.U32.AND P0, PT, R0, UR5, PT ;  /* 0x0000000500007c0c */ /* 0x002fda000bf06070 */
[----:B--23--:R-:W-:Y:S05]  /*01b0*/  @P0 BRA `(.L_x_4) ;  /* 0x00000000003c0947 */ /* 0x00cfea0003800000 */
[----:B------:R-:W0:Y:S01]  /*01c0*/  LDCU UR4, c[0x0][0x370] ;  /* 0x00006e00ff0477ac */ /* 0x000e220008000800 */
[----:B------:R-:W-:Y:S02]  /*01d0*/  HFMA2 R4, -RZ, RZ, 0, 0 ;  /* 0x00000000ff047431 */ /* 0x000fe400000001ff */
[----:B0-----:R-:W-:-:S07]  /*01e0*/  IMAD R7, R8, UR4, RZ ;  /* 0x0000000408077c24 */ /* 0x001fce000f8e02ff */
.L_x_5:
[----:B------:R-:W-:-:S05]  /*01f0*/  IADD3 R2, P0, PT, R0, UR8, RZ ;  /* 0x0000000800027c10 */ /* 0x000fca000ff1e0ff */
[----:B------:R-:W-:-:S05]  /*0200*/  IMAD.X R3, RZ, RZ, UR9, P0 ;  /* 0x00000009ff037e24 */ /* 0x000fca00080e06ff */
[----:B------:R-:W2:Y:S01]  /*0210*/  LDG.E.U8 R2, desc[UR6][R2.64] ;  /* 0x0000000602027981 */ /* 0x000ea2000c1e1100 */
[----:B------:R-:W-:-:S05]  /*0220*/  IMAD.IADD R0, R7, 0x1, R0 ;  /* 0x0000000107007824 */ /* 0x000fca00078e0200 */
[----:B------:R-:W-:Y:S01]  /*0230*/  ISETP.GE.U32.AND P1, PT, R0, UR5, PT ;  /* 0x0000000500007c0c */ /* 0x000fe2000bf26070 */
[----:B--2---:R-:W-:-:S05]  /*0240*/  VIADD R6, R2, 0xffffff9f ;  /* 0xffffff9f02067836 */ /* 0x004fca0000000000 */
[----:B------:R-:W-:-:S04]  /*0250*/  LOP3.LUT R6, R6, 0xff, RZ, 0xc0, !PT ;  /* 0x000000ff06067812 */ /* 0x000fc800078ec0ff */
[----:B------:R-:W-:Y:S02]  /*0260*/  ISETP.GE.U32.AND P0, PT, R6, 0x1a, PT ;  /* 0x0000001a0600780c */ /* 0x000fe40003f06070 */
[----:B------:R-:W-:-:S11]  /*0270*/  IADD3 R6, PT, PT, R4, 0x1, RZ ;  /* 0x0000000104067810 */ /* 0x000fd60007ffe0ff */
[----:B------:R-:W-:-:S04]  /*0280*/  @P0 IMAD.MOV R6, RZ, RZ, R4 ;  /* 0x000000ffff060224 */ /* 0x000fc800078e0204 */
[----:B------:R-:W-:Y:S01]  /*0290*/  IMAD.MOV.U32 R4, RZ, RZ, R6 ;  /* 0x000000ffff047224 */ /* 0x000fe200078e0006 */
[----:B------:R-:W-:Y:S06]  /*02a0*/  @!P1 BRA `(.L_x_5) ;  /* 0xfffffffc00d09947 */ /* 0x000fec000383ffff */
.L_x_4:
[----:B------:R-:W-:Y:S05]  /*02b0*/  BSYNC.RECONVERGENT B0 ;  /* 0x0000000000007941 */ /* 0x000fea0003800200 */
.L_x_3:
[----:B------:R-:W-:Y:S01]  /*02c0*/  ISETP.NE.AND P1, PT, R4, RZ, PT ;  /* 0x000000ff0400720c */ /* 0x000fe20003f25270 */
[----:B------:R-:W-:Y:S01]  /*02d0*/  BSSY.RECONVERGENT B0, `(.L_x_6) ;  /* 0x000000d000007945 */ /* 0x000fe20003800200 */
[----:B------:R-:W-:-:S11]  /*02e0*/  ISETP.GT.U32.AND P0, PT, R5, 0x6, PT ;  /* 0x000000060500780c */ /* 0x000fd60003f04070 */
[----:B------:R-:W-:Y:S05]  /*02f0*/  @!P1 BRA `(.L_x_7) ;  /* 0x0000000000289947 */ /* 0x000fea0003800000 */
[----:B------:R-:W0:Y:S01]  /*0300*/  S2R R0, SR_LANEID ;  /* 0x0000000000007919 */ /* 0x000e220000000000 */
[----:B------:R-:W1:Y:S08]  /*0310*/  S2UR UR5, SR_CgaCtaId ;  /* 0x00000000000579c3 */ /* 0x000e700000008800 */
[----:B------:R-:W2:Y:S01]  /*0320*/  REDUX.SUM UR8, R4 ;  /* 0x00000000040873c4 */ /* 0x000ea2000000c000 */
[----:B------:R-:W-:-:S02]  /*0330*/  VOTEU.ANY UR4, UPT, PT ;  /* 0x0000000000047886 */ /* 0x000fc400038e0100 */
[----:B------:R-:W-:-:S06]  /*0340*/  UFLO.U32 UR4, UR4 ;  /* 0x00000004000472bd */ /* 0x000fcc00080e0000 */
[----:B0-----:R-:W-:Y:S01]  /*0350*/  ISETP.EQ.U32.AND P1, PT, R0, UR4, PT ;  /* 0x0000000400007c0c */ /* 0x001fe2000bf22070 */
[----:B------:R-:W-:Y:S01]  /*0360*/  UMOV UR4, 0x400 ;  /* 0x0000040000047882 */ /* 0x000fe20000000000 */
[----:B--2---:R-:W-:Y:S01]  /*0370*/  IMAD.U32 R0, RZ, RZ, UR8 ;  /* 0x00000008ff007e24 */ /* 0x004fe2000f8e00ff */
[----:B-1----:R-:W-:-:S10]  /*0380*/  ULEA UR4, UR5, UR4, 0x18 ;  /* 0x0000000405047291 */ /* 0x002fd4000f8ec0ff */
[----:B------:R0:W-:Y:S02]  /*0390*/  @P1 ATOMS.ADD RZ, [UR4+-0x4], R0 ;  /* 0xfffffc00ffff198c */ /* 0x0001e40008000004 */
.L_x_7:
[----:B------:R-:W-:Y:S05]  /*03a0*/  BSYNC.RECONVERGENT B0 ;  /* 0x0000000000007941 */ /* 0x000fea0003800200 */
.L_x_6:
[----:B------:R-:W-:Y:S06]  /*03b0*/  BAR.SYNC.DEFER_BLOCKING 0x0 ;  /* 0x0000000000007b1d */ /* 0x000fec0000010000 */
[----:B------:R-:W-:Y:S05]  /*03c0*/  @P0 EXIT ;  /* 0x000000000000094d */ /* 0x000fea0003800000 */
[----:B------:R-:W1:Y:S01]  /*03d0*/  S2UR UR5, SR_CgaCtaId ;  /* 0x00000000000579c3 */ /* 0x000e620000008800 */
[----:B------:R-:W-:-:S07]  /*03e0*/  UMOV UR4, 0x400 ;  /* 0x0000040000047882 */ /* 0x000fce0000000000 */
[----:B------:R-:W2:Y:S01]  /*03f0*/  LDC.64 R2, c[0x0][0x390] ;  /* 0x0000e400ff027b82 */ /* 0x000ea20000000a00 */
[----:B-1----:R-:W-:-:S06]  /*0400*/  ULEA UR4, UR5, UR4, 0x18 ;  /* 0x0000000405047291 */ /* 0x002fcc000f8ec0ff */
[C---:B0-----:R-:W-:Y:S01]  /*0410*/  LEA R0, R5.reuse, UR4, 0x2 ;  /* 0x0000000405007c11 */ /* 0x041fe2000f8e10ff */
[----:B--2---:R-:W-:-:S07]  /*0420*/  IMAD.WIDE.U32 R2, R5, 0x4, R2 ;  /* 0x0000000405027825 */ /* 0x004fce00078e0002 */
.L_x_10:
[----:B------:R-:W0:Y:S01]  /*0430*/  LDS R7, [R0] ;  /* 0x0000000000077984 */ /* 0x000e220000000800 */
[----:B------:R-:W-:Y:S01]  /*0440*/  IADD3 R5, PT, PT, R8, R5, RZ ;  /* 0x0000000508057210 */ /* 0x000fe20007ffe0ff */
[----:B------:R-:W-:Y:S03]  /*0450*/  BSSY.RECONVERGENT B0, `(.L_x_8) ;  /* 0x0000005000007945 */ /* 0x000fe60003800200 */
[----:B------:R-:W-:Y:S02]  /*0460*/  ISETP.GE.U32.AND P1, PT, R5, 0x7, PT ;  /* 0x000000070500780c */ /* 0x000fe40003f26070 */
[----:B0-----:R-:W-:-:S13]  /*0470*/  ISETP.NE.AND P0, PT, R7, RZ, PT ;  /* 0x000000ff0700720c */ /* 0x001fda0003f05270 */
[----:B------:R-:W-:Y:S05]  /*0480*/  @!P0 BRA `(.L_x_9) ;  /* 0x0000000000048947 */ /* 0x000fea0003800000 */
[----:B------:R0:W-:Y:S02]  /*0490*/  REDG.E.ADD.STRONG.GPU desc[UR6][R2.64], R7 ;  /* 0x000000070200798e */ /* 0x0001e4000c12e106 */
.L_x_9:
[----:B------:R-:W-:Y:S05]  /*04a0*/  BSYNC.RECONVERGENT B0 ;  /* 0x0000000000007941 */ /* 0x000fea0003800200 */
.L_x_8:
[C---:B------:R-:W-:Y:S02]  /*04b0*/  IMAD R0, R8.reuse, 0x4, R0 ;  /* 0x0000000408007824 */ /* 0x040fe400078e0200 */
[----:B0-----:R-:W-:Y:S01]  /*04c0*/  IMAD.WIDE.U32 R2, R8, 0x4, R2 ;  /* 0x0000000408027825 */ /* 0x001fe200078e0002 */
[----:B------:R-:W-:Y:S06]  /*04d0*/  @!P1 BRA `(.L_x_10) ;  /* 0xfffffffc00d49947 */ /* 0x000fec000383ffff */
[----:B------:R-:W-:Y:S05]  /*04e0*/  EXIT ;  /* 0x000000000000794d */ /* 0x000fea0003800000 */
.L_x_11:
[----:B------:R-:W-:-:S00]  /*04f0*/  BRA `(.L_x_11) ;  /* 0xfffffffc00fc7947 */ /* 0x000fc0000383ffff */
[----:B------:R-:W-:-:S00]  /*0500*/  NOP ;  /* 0x0000000000007918 */ /* 0x000fc00000000000 */
[----:B------:R-:W-:-:S00]  /*0510*/  NOP ;  /* 0x0000000000007918 */ /* 0x000fc00000000000 */
[----:B------:R-:W-:-:S00]  /*0520*/  NOP ;  /* 0x0000000000007918 */ /* 0x000fc00000000000 */
[----:B------:R-:W-:-:S00]  /*0530*/  NOP ;  /* 0x0000000000007918 */ /* 0x000fc00000000000 */
[----:B------:R-:W-:-:S00]  /*0540*/  NOP ;  /* 0x0000000000007918 */ /* 0x000fc00000000000 */
[----:B------:R-:W-:-:S00]  /*0550*/  NOP ;  /* 0x0000000000007918 */ /* 0x000fc00000000000 */
[----:B------:R-:W-:-:S00]  /*0560*/  NOP ;  /* 0x0000000000007918 */ /* 0x000fc00000000000 */
[----:B------:R-:W-:-:S00]  /*0570*/  NOP ;  /* 0x0000000000007918 */ /* 0x000fc00000000000 */
.L_x_84:


//--------------------- .text._Z42histo_private_kernel_coarsened_interleavedPcjPj --------------------------
	.section	.text._Z42histo_private_kernel_coarsened_interleavedPcjPj,"ax",@progbits
	.align	128
        .global         _Z42histo_private_kernel_coarsened_interleavedPcjPj
        .type           _Z42histo_private_kernel_coarsened_interleavedPcjPj,@function
        .size           _Z42histo_private_kernel_coarsened_interleavedPcjPj,(.L_x_85 - _Z42histo_private_kernel_coarsened_interleavedPcjPj)
        .other          _Z42histo_private_kernel_coarsened_interleavedPcjPj,@"STO_CUDA_ENTRY STV_DEFAULT"
_Z42histo_private_kernel_coarsened_interleavedPcjPj:
.text._Z42histo_private_kernel_coarsened_interleavedPcjPj:
        /* <DEDUP_REMOVED lines=11> */
.L_x_14:
[C---:B-1----:R-:W-:Y:S01]  /*00b0*/  IMAD.IADD R2, R3.reuse, 0x1, R2 ;  /* 0x0000000103027824 */ /* 0x042fe200078e0202 */
[----:B------:R0:W-:Y:S04]  /*00c0*/  STS [R0], RZ ;  /* 0x000000ff00007388 */ /* 0x0001e80000000800 */
[----:B------:R-:W-:Y:S01]  /*00d0*/  ISETP.GE.U32.AND P0, PT, R2, 0x7, PT ;  /* 0x000000070200780c */ /* 0x000fe20003f06070 */
[----:B0-----:R-:W-:-:S12]  /*00e0*/  IMAD R0, R3, 0x4, R0 ;  /* 0x0000000403007824 */ /* 0x001fd800078e0200 */
[----:B------:R-:W-:Y:S05]  /*00f0*/  @!P0 BRA `(.L_x_14) ;  /* 0xfffffffc00ec8947 */ /* 0x000fea000383ffff */
.L_x_13:
[----:B------:R-:W-:Y:S05]  /*0100*/  BSYNC.RECONVERGENT B0 ;  /* 0x0000000000007941 */ /* 0x000fea0003800200 */
.L_x_12:
[----:B------:R-:W0:Y:S01]  /*0110*/  S2UR UR4, SR_CTAID.X ;  /* 0x00000000000479c3 */ /* 0x000e220000002500 */
[----:B------:R-:W1:Y:S01]  /*0120*/  LDCU UR5, c[0x0][0x388] ;  /* 0x00007100ff0577ac */ /* 0x000e620008000800 */
[----:B------:R-:W-:Y:S01]  /*0130*/  BSSY.RECONVERGENT B0, `(.L_x_15) ;  /* 0x000001c000007945 */ /* 0x000fe20003800200 */
[----:B------:R-:W2:Y:S05]  /*0140*/  LDCU.64 UR6, c[0x0][0x358] ;  /* 0x00006b00ff0677ac */ /* 0x000eaa0008000a00 */
[----:B------:R-:W0:Y:S01]  /*0150*/  LDC R6, c[0x0][0x360] ;  /* 0x0000d800ff067b82 */ /* 0x000e220000000800 */
[----:B------:R-:W3:Y:S01]  /*0160*/  LDCU UR10, c[0x0][0x388] ;  /* 0x00007100ff0a77ac */ /* 0x000ee20008000800 */
[----:B------:R-:W4:Y:S01]  /*0170*/  LDCU.64 UR8, c[0x0][0x380] ;  /* 0x00007000ff0877ac */ /* 0x000f220008000a00 */
[----:B0-----:R-:W-:-:S05]  /*0180*/  IMAD R0, R6, UR4, R5 ;  /* 0x0000000406007c24 */ /* 0x001fca000f8e0205 */
[----:B------:R-:W-:Y:S01]  /*0190*/  BAR.SYNC.DEFER_BLOCKING 0x0 ;  /* 0x0000000000007b1d */ /* 0x000fe20000010000 */
[----:B-1----:R-:W-:-:S13]  /*01a0*/  ISETP.GE.U32.AND P0, PT, R0, UR5, PT ;  /* 0x0000000500007c0c */ /* 0x002fda000bf06070 */
[----:B--234-:R-:W-:Y:S05]  /*01b0*/  @P0 BRA `(.L_x_16) ;  /* 0x00000000004c0947 */ /* 0x01cfea0003800000 */
[----:B------:R-:W0:Y:S02]  /*01c0*/  LDCU UR4, c[0x0][0x370] ;  /* 0x00006e00ff0477ac */ /* 0x000e240008000800 */
[----:B0-----:R-:W-:-:S07]  /*01d0*/  IMAD R7, R6, UR4, RZ ;  /* 0x0000000406077c24 */ /* 0x001fce000f8e02ff */
.L_x_19:
[----:B0-----:R-:W-:-:S05]  /*01e0*/  IADD3 R2, P0, PT, R0, UR8, RZ ;  /* 0x0000000800027c10 */ /* 0x001fca000ff1e0ff */
[----:B------:R-:W-:-:S05]  /*01f0*/  IMAD.X R3, RZ, RZ, UR9, P0 ;  /* 0x00000009ff037e24 */ /* 0x000fca00080e06ff */
[----:B------:R-:W2:Y:S01]  /*0200*/  LDG.E.U8 R2, desc[UR6][R2.64] ;  /* 0x0000000602027981 */ /* 0x000ea2000c1e1100 */
[----:B------:R-:W-:Y:S01]  /*0210*/  IMAD.IADD R0, R7, 0x1, R0 ;  /* 0x0000000107007824 */ /* 0x000fe200078e0200 */
[----:B------:R-:W-:Y:S04]  /*0220*/  BSSY.RECONVERGENT B1, `(.L_x_17) ;  /* 0x000000b000017945 */ /* 0x000fe80003800200 */
[----:B------:R-:W-:Y:S01]  /*0230*/  ISETP.GE.U32.AND P1, PT, R0, UR10, PT ;  /* 0x0000000a00007c0c */ /* 0x000fe2000bf26070 */
[----:B--2---:R-:W-:-:S05]  /*0240*/  VIADD R8, R2, 0xffffff9f ;  /* 0xffffff9f02087836 */ /* 0x004fca0000000000 */
[----:B------:R-:W-:-:S04]  /*0250*/  LOP3.LUT R4, R8, 0xff, RZ, 0xc0, !PT ;  /* 0x000000ff08047812 */ /* 0x000fc800078ec0ff */
[----:B------:R-:W-:-:S13]  /*0260*/  ISETP.GT.U32.AND P0, PT, R4, 0x19, PT ;  /* 0x000000190400780c */ /* 0x000fda0003f04070 */
[----:B------:R-:W-:Y:S05]  /*0270*/  @P0 BRA `(.L_x_18) ;  /* 0x0000000000140947 */ /* 0x000fea0003800000 */
[----:B------:R-:W0:Y:S01]  /*0280*/  S2UR UR5, SR_CgaCtaId ;  /* 0x00000000000579c3 */ /* 0x000e220000008800 */
[----:B------:R-:W-:Y:S01]  /*0290*/  UMOV UR4, 0x400 ;  /* 0x0000040000047882 */ /* 0x000fe20000000000 */
[----:B------:R-:W-:Y:S01]  /*02a0*/  LOP3.LUT R2, R8, 0xfc, RZ, 0xc0, !PT ;  /* 0x000000fc08027812 */ /* 0x000fe200078ec0ff */
[----:B0-----:R-:W-:-:S09]  /*02b0*/  ULEA UR4, UR5, UR4, 0x18 ;  /* 0x0000000405047291 */ /* 0x001fd2000f8ec0ff */
[----:B------:R0:W-:Y:S03]  /*02c0*/  ATOMS.POPC.INC.32 RZ, [R2+UR4] ;  /* 0x0000000002ff7f8c */ /* 0x0001e6000d800004 */
.L_x_18:
[----:B------:R-:W-:Y:S05]  /*02d0*/  BSYNC.RECONVERGENT B1 ;  /* 0x0000000000017941 */ /* 0x000fea0003800200 */
.L_x_17:
[----:B------:R-:W-:Y:S05]  /*02e0*/  @!P1 BRA `(.L_x_19) ;  /* 0xfffffffc00bc9947 */ /* 0x000fea000383ffff */
.L_x_16:
[----:B------:R-:W-:Y:S05]  /*02f0*/  BSYNC.RECONVERGENT B0 ;  /* 0x0000000000007941 */ /* 0x000fea0003800200 */
.L_x_15:
[----:B------:R-:W-:Y:S01]  /*0300*/  BAR.SYNC.DEFER_BLOCKING 0x0 ;  /* 0x0000000000007b1d */ /* 0x000fe20000010000 */
[----:B------:R-:W-:-:S13]  /*0310*/  ISETP.GT.U32.AND P0, PT, R5, 0x6, PT ;  /* 0x000000060500780c */ /* 0x000fda0003f04070 */
[----:B------:R-:W-:Y:S05]  /*0320*/  @P0 EXIT ;  /* 0x000000000000094d */ /* 0x000fea0003800000 */
[----:B------:R-:W1:Y:S01]  /*0330*/  S2UR UR5, SR_CgaCtaId ;  /* 0x00000000000579c3 */ /* 0x000e620000008800 */
[----:B------:R-:W-:-:S07]  /*0340*/  UMOV UR4, 0x400 ;  /* 0x0000040000047882 */ /* 0x000fce0000000000 */
[----:B0-----:R-:W0:Y:S01]  /*0350*/  LDC.64 R2, c[0x0][0x390] ;  /* 0x0000e400ff027b82 */ /* 0x001e220000000a00 */
[----:B-1----:R-:W-:-:S06]  /*0360*/  ULEA UR4, UR5, UR4, 0x18 ;  /* 0x0000000405047291 */ /* 0x002fcc000f8ec0ff */
[C---:B------:R-:W-:Y:S01]  /*0370*/  LEA R0, R5.reuse, UR4, 0x2 ;  /* 0x0000000405007c11 */ /* 0x040fe2000f8e10ff */
[----:B0-----:R-:W-:-:S07]  /*0380*/  IMAD.WIDE.U32 R2, R5, 0x4, R2 ;  /* 0x0000000405027825 */ /* 0x001fce00078e0002 */
.L_x_22:
[----:B------:R-:W0:Y:S01]  /*0390*/  LDS R7, [R0] ;  /* 0x0000000000077984 */ /* 0x000e220000000800 */
[----:B------:R-:W-:Y:S01]  /*03a0*/  IMAD.IADD R5, R6, 0x1, R5 ;  /* 0x0000000106057824 */ /* 0x000fe200078e0205 */
[----:B------:R-:W-:Y:S04]  /*03b0*/  BSSY.RECONVERGENT B0, `(.L_x_20) ;  /* 0x0000005000007945 */ /* 0x000fe80003800200 */
[----:B------:R-:W-:Y:S02]  /*03c0*/  ISETP.GE.U32.AND P1, PT, R5, 0x7, PT ;  /* 0x000000070500780c */ /* 0x000fe40003f26070 */
[----:B0-----:R-:W-:-:S13]  /*03d0*/  ISETP.NE.AND P0, PT, R7, RZ, PT ;  /* 0x000000ff0700720c */ /* 0x001fda0003f05270 */
[----:B------:R-:W-:Y:S05]  /*03e0*/  @!P0 BRA `(.L_x_21) ;  /* 0x0000000000048947 */ /* 0x000fea0003800000 */
[----:B------:R0:W-:Y:S02]  /*03f0*/  REDG.E.ADD.STRONG.GPU desc[UR6][R2.64], R7 ;  /* 0x000000070200798e */ /* 0x0001e4000c12e106 */
.L_x_21:
[----:B------:R-:W-:Y:S05]  /*0400*/  BSYNC.RECONVERGENT B0 ;  /* 0x0000000000007941 */ /* 0x000fea0003800200 */
.L_x_20:
[C---:B------:R-:W-:Y:S02]  /*0410*/  IMAD R0, R6.reuse, 0x4, R0 ;  /* 0x0000000406007824 */ /* 0x040fe400078e0200 */
[----:B0-----:R-:W-:Y:S01]  /*0420*/  IMAD.WIDE.U32 R2, R6, 0x4, R2 ;  /* 0x0000000406027825 */ /* 0x001fe200078e0002 */
[----:B------:R-:W-:Y:S06]  /*0430*/  @!P1 BRA `(.L_x_22) ;  /* 0xfffffffc00d49947 */ /* 0x000fec000383ffff */
[----:B------:R-:W-:Y:S05]  /*0440*/  EXIT ;  /* 0x000000000000794d */ /* 0x000fea0003800000 */
.L_x_23:
        /* <DEDUP_REMOVED lines=11> */
.L_x_85:


//--------------------- .text._Z30histo_private_kernel_coarsenedPcjPj --------------------------
	.section	.text._Z30histo_private_kernel_coarsenedPcjPj,"ax",@progbits
	.align	128
        .global         _Z30histo_private_kernel_coarsenedPcjPj
        .type           _Z30histo_private_kernel_coarsenedPcjPj,@function
        .size           _Z30histo_private_kernel_coarsenedPcjPj,(.L_x_86 - _Z30histo_private_kernel_coarsenedPcjPj)
        .other          _Z30histo_private_kernel_coarsenedPcjPj,@"STO_CUDA_ENTRY STV_DEFAULT"
_Z30histo_private_kernel_coarsenedPcjPj:
.text._Z30histo_private_kernel_coarsenedPcjPj:
        /* <DEDUP_REMOVED lines=11> */
.L_x_26:
[C---:B-1----:R-:W-:Y:S01]  /*00b0*/  IMAD.IADD R3, R4.reuse, 0x1, R3 ;  /* 0x0000000104037824 */ /* 0x042fe200078e0203 */
[----:B------:R0:W-:Y:S04]  /*00c0*/  STS [R2], RZ ;  /* 0x000000ff02007388 */ /* 0x0001e80000000800 */
[----:B------:R-:W-:Y:S01]  /*00d0*/  ISETP.GE.U32.AND P0, PT, R3, 0x7, PT ;  /* 0x000000070300780c */ /* 0x000fe20003f06070 */
[----:B0-----:R-:W-:-:S12]  /*00e0*/  IMAD R2, R4, 0x4, R2 ;  /* 0x0000000404027824 */ /* 0x001fd800078e0202 */
[----:B------:R-:W-:Y:S05]  /*00f0*/  @!P0 BRA `(.L_x_26) ;  /* 0xfffffffc00ec8947 */ /* 0x000fea000383ffff */
.L_x_25:
[----:B------:R-:W-:Y:S05]  /*0100*/  BSYNC.RECONVERGENT B0 ;  /* 0x0000000000007941 */ /* 0x000fea0003800200 */
.L_x_24:
[----:B------:R-:W0:Y:S08]  /*0110*/  S2UR UR4, SR_CTAID.X ;  /* 0x00000000000479c3 */ /* 0x000e300000002500 */
[----:B------:R-:W-:Y:S06]  /*0120*/  BAR.SYNC.DEFER_BLOCKING 0x0 ;  /* 0x0000000000007b1d */ /* 0x000fec0000010000 */
[----:B------:R-:W1:Y:S02]  /*0130*/  LDCU.64 UR6, c[0x0][0x358] ;  /* 0x00006b00ff0677ac */ /* 0x000e640008000a00 */
[----:B------:R-:W0:Y:S01]  /*0140*/  LDC R5, c[0x0][0x360] ;  /* 0x0000d800ff057b82 */ /* 0x000e220000000800 */
[----:B------:R-:W-:Y:S07]  /*0150*/  BSSY.RECONVERGENT B0, `(.L_x_27) ;  /* 0x00000e9000007945 */ /* 0x000fee0003800200 */
[----:B------:R-:W2:Y:S01]  /*0160*/  LDC R4, c[0x0][0x388] ;  /* 0x0000e200ff047b82 */ /* 0x000ea20000000800 */
[----:B0-----:R-:W-:-:S04]  /*0170*/  IMAD R2, R5, UR4, R0 ;  /* 0x0000000405027c24 */ /* 0x001fc8000f8e0200 */
[----:B------:R-:W-:-:S05]  /*0180*/  IMAD.SHL.U32 R7, R2, 0x2, RZ ;  /* 0x0000000202077824 */ /* 0x000fca00078e00ff */
[----:B--2---:R-:W-:-:S04]  /*0190*/  VIADDMNMX.U32 R4, R7, 0x2, R4, PT ;  /* 0x0000000207047846 */ /* 0x004fc80003800004 */
[----:B------:R-:W-:-:S13]  /*01a0*/  ISETP.GE.U32.AND P0, PT, R7, R4, PT ;  /* 0x000000040700720c */ /* 0x000fda0003f06070 */
[----:B-1----:R-:W-:Y:S05]  /*01b0*/  @P0 BRA `(.L_x_28) ;  /* 0x0000000c00880947 */ /* 0x002fea0003800000 */
[----:B------:R-:W-:Y:S01]  /*01c0*/  IMAD.IADD R2, R7, 0x1, -R4 ;  /* 0x0000000107027824 */ /* 0x000fe200078e0a04 */
[----:B------:R-:W-:Y:S01]  /*01d0*/  BSSY.RECONVERGENT B1, `(.L_x_29) ;  /* 0x0000073000017945 */ /* 0x000fe20003800200 */
[----:B------:R-:W-:-:S03]  /*01e0*/  IMAD.IADD R6, R4, 0x1, -R7 ;  /* 0x0000000104067824 */ /* 0x000fc600078e0a07 */
[----:B------:R-:W-:Y:S02]  /*01f0*/  ISETP.GT.U32.AND P0, PT, R2, -0x8, PT ;  /* 0xfffffff80200780c */ /* 0x000fe40003f04070 */
[----:B------:R-:W-:-:S11]  /*0200*/  LOP3.LUT R17, R6, 0x7, RZ, 0xc0, !PT ;  /* 0x0000000706117812 */ /* 0x000fd600078ec0ff */
[----:B------:R-:W-:Y:S05]  /*0210*/  @P0 BRA `(.L_x_30) ;  /* 0x0000000400b80947 */ /* 0x000fea0003800000 */
[----:B------:R-:W0:Y:S01]  /*0220*/  LDCU.64 UR4, c[0x0][0x380] ;  /* 0x00007000ff0477ac */ /* 0x000e220008000a00 */
[----:B------:R-:W-:-:S05]  /*0230*/  LOP3.LUT R8, R6, 0xfffffff8, RZ, 0xc0, !PT ;  /* 0xfffffff806087812 */ /* 0x000fca00078ec0ff */
[----:B------:R-:W-:Y:S01]  /*0240*/  IMAD.MOV R8, RZ, RZ, -R8 ;  /* 0x000000ffff087224 */ /* 0x000fe200078e0a08 */
[----:B0-----:R-:W-:-:S04]  /*0250*/  IADD3 R2, P0, PT, R7, UR4, RZ ;  /* 0x0000000407027c10 */ /* 0x001fc8000ff1e0ff */
[----:B------:R-:W-:-:S04]  /*0260*/  IADD3 R2, P1, PT, R2, 0x3, RZ ;  /* 0x0000000302027810 */ /* 0x000fc80007f3e0ff */
[----:B------:R-:W-:-:S09]  /*0270*/  IADD3.X R3, PT, PT, RZ, UR5, RZ, P1, P0 ;  /* 0x00000005ff037c10 */ /* 0x000fd20008fe04ff */
.L_x_47:
[----:B0-2---:R-:W2:Y:S04]  /*0280*/  LDG.E.U8 R11, desc[UR6][R2.64+-0x3] ;  /* 0xfffffd06020b7981 */ /* 0x005ea8000c1e1100 */
[----:B-1-3--:R-:W3:Y:S04]  /*0290*/  LDG.E.U8 R12, desc[UR6][R2.64+-0x2] ;  /* 0xfffffe06020c7981 */ /* 0x00aee8000c1e1100 */
[----:B----4-:R-:W4:Y:S04]  /*02a0*/  LDG.E.U8 R13, desc[UR6][R2.64+-0x1] ;  /* 0xffffff06020d7981 */ /* 0x010f28000c1e1100 */
[----:B------:R-:W4:Y:S04]  /*02b0*/  LDG.E.U8 R14, desc[UR6][R2.64] ;  /* 0x00000006020e7981 */ /* 0x000f28000c1e1100 */
[----:B------:R0:W5:Y:S04]  /*02c0*/  LDG.E.U8 R15, desc[UR6][R2.64+0x1] ;  /* 0x00000106020f7981 */ /* 0x000168000c1e1100 */
[----:B------:R0:W5:Y:S04]  /*02d0*/  LDG.E.U8 R16, desc[UR6][R2.64+0x2] ;  /* 0x0000020602107981 */ /* 0x000168000c1e1100 */
[----:B------:R0:W5:Y:S04]  /*02e0*/  LDG.E.U8 R10, desc[UR6][R2.64+0x3] ;  /* 0x00000306020a7981 */ /* 0x000168000c1e1100 */
[----:B------:R0:W5:Y:S01]  /*02f0*/  LDG.E.U8 R9, desc[UR6][R2.64+0x4] ;  /* 0x0000040602097981 */ /* 0x000162000c1e1100 */
[----:B------:R-:W-:Y:S01]  /*0300*/  BSSY.RECONVERGENT B2, `(.L_x_31) ;  /* 0x000000d000027945 */ /* 0x000fe20003800200 */
[----:B--2---:R-:W-:-:S05]  /*0310*/  VIADD R18, R11, 0xffffff9f ;  /* 0xffffff9f0b127836 */ /* 0x004fca0000000000 */
[----:B------:R-:W-:-:S04]  /*0320*/  LOP3.LUT R11, R18, 0xff, RZ, 0xc0, !PT ;  /* 0x000000ff120b7812 */ /* 0x000fc800078ec0ff */
[----:B------:R-:W-:Y:S01]  /*0330*/  ISETP.GT.U32.AND P0, PT, R11, 0x19, PT ;  /* 0x000000190b00780c */ /* 0x000fe20003f04070 */
[----:B---3--:R-:W-:Y:S02]  /*0340*/  VIADD R11, R12, 0xffffff9f ;  /* 0xffffff9f0c0b7836 */ /* 0x008fe40000000000 */
[----:B----4-:R-:W-:Y:S02]  /*0350*/  VIADD R12, R13, 0xffffff9f ;  /* 0xffffff9f0d0c7836 */ /* 0x010fe40000000000 */
[----:B------:R-:W-:-:S08]  /*0360*/  VIADD R13, R14, 0xffffff9f ;  /* 0xffffff9f0e0d7836 */ /* 0x000fd00000000000 */
[----:B0-----:R-:W-:Y:S05]  /*0370*/  @P0 BRA `(.L_x_32) ;  /* 0x0000000000140947 */ /* 0x001fea0003800000 */
[----:B------:R-:W0:Y:S01]  /*0380*/  S2UR UR5, SR_CgaCtaId ;  /* 0x00000000000579c3 */ /* 0x000e220000008800 */
[----:B------:R-:W-:Y:S01]  /*0390*/  UMOV UR4, 0x400 ;  /* 0x0000040000047882 */ /* 0x000fe20000000000 */
[----:B------:R-:W-:Y:S01]  /*03a0*/  LOP3.LUT R14, R18, 0xfc, RZ, 0xc0, !PT ;  /* 0x000000fc120e7812 */ /* 0x000fe200078ec0ff */
[----:B0-----:R-:W-:-:S09]  /*03b0*/  ULEA UR4, UR5, UR4, 0x18 ;  /* 0x0000000405047291 */ /* 0x001fd2000f8ec0ff */
[----:B------:R0:W-:Y:S03]  /*03c0*/  ATOMS.POPC.INC.32 RZ, [R14+UR4] ;  /* 0x000000000eff7f8c */ /* 0x0001e6000d800004 */
.L_x_32:
[----:B------:R-:W-:Y:S05]  /*03d0*/  BSYNC.RECONVERGENT B2 ;  /* 0x0000000000027941 */ /* 0x000fea0003800200 */
.L_x_31:
[----:B------:R-:W-:Y:S01]  /*03e0*/  LOP3.LUT R18, R11, 0xff, RZ, 0xc0, !PT ;  /* 0x000000ff0b127812 */ /* 0x000fe200078ec0ff */
[----:B0----5:R-:W-:Y:S01]  /*03f0*/  VIADD R14, R15, 0xffffff9f ;  /* 0xffffff9f0f0e7836 */ /* 0x021fe20000000000 */
[----:B------:R-:W-:Y:S01]  /*0400*/  LOP3.LUT R19, R12, 0xff, RZ, 0xc0, !PT ;  /* 0x000000ff0c137812 */ /* 0x000fe200078ec0ff */
[----:B------:R-:W-:Y:S01]  /*0410*/  VIADD R16, R16, 0xffffff9f ;  /* 0xffffff9f10107836 */ /* 0x000fe20000000000 */
[----:B------:R-:W-:Y:S01]  /*0420*/  ISETP.GT.U32.AND P6, PT, R18, 0x19, PT ;  /* 0x000000191200780c */ /* 0x000fe20003fc4070 */
[----:B------:R-:W-:Y:S01]  /*0430*/  VIADD R10, R10, 0xffffff9f ;  /* 0xffffff9f0a0a7836 */ /* 0x000fe20000000000 */
[----:B------:R-:W-:Y:S01]  /*0440*/  ISETP.GT.U32.AND P1, PT, R19, 0x19, PT ;  /* 0x000000191300780c */ /* 0x000fe20003f24070 */
[----:B------:R-:W-:Y:S01]  /*0450*/  VIADD R15, R9, 0xffffff9f ;  /* 0xffffff9f090f7836 */ /* 0x000fe20000000000 */
[----:B------:R-:W-:Y:S01]  /*0460*/  LOP3.LUT R20, R13, 0xff, RZ, 0xc0, !PT ;  /* 0x000000ff0d147812 */ /* 0x000fe200078ec0ff */
[----:B------:R-:W-:Y:S01]  /*0470*/  VIADD R8, R8, 0x8 ;  /* 0x0000000808087836 */ /* 0x000fe20000000000 */
[----:B------:R-:W-:Y:S01]  /*0480*/  LOP3.LUT R19, R14, 0xff, RZ, 0xc0, !PT ;  /* 0x000000ff0e137812 */ /* 0x000fe200078ec0ff */
[----:B------:R-:W-:Y:S01]  /*0490*/  BSSY.RECONVERGENT B2, `(.L_x_33) ;  /* 0x0000011000027945 */ /* 0x000fe20003800200 */
[----:B------:R-:W-:-:S02]  /*04a0*/  P2R R18, PR, RZ, 0x2 ;  /* 0x00000002ff127803 */ /* 0x000fc40000000000 */
[----:B------:R-:W-:Y:S02]  /*04b0*/  ISETP.GT.U32.AND P0, PT, R20, 0x19, PT ;  /* 0x000000191400780c */ /* 0x000fe40003f04070 */
[----:B------:R-:W-:Y:S02]  /*04c0*/  ISETP.GT.U32.AND P1, PT, R19, 0x19, PT ;  /* 0x000000191300780c */ /* 0x000fe40003f24070 */
[----:B------:R-:W-:Y:S02]  /*04d0*/  LOP3.LUT R9, R16, 0xff, RZ, 0xc0, !PT ;  /* 0x000000ff10097812 */ /* 0x000fe400078ec0ff */
[----:B------:R-:W-:Y:S02]  /*04e0*/  LOP3.LUT R19, R10, 0xff, RZ, 0xc0, !PT ;  /* 0x000000ff0a137812 */ /* 0x000fe400078ec0ff */
[----:B------:R-:W-:Y:S02]  /*04f0*/  LOP3.LUT R20, R15, 0xff, RZ, 0xc0, !PT ;  /* 0x000000ff0f147812 */ /* 0x000fe400078ec0ff */
[----:B------:R-:W-:-:S02]  /*0500*/  ISETP.GT.U32.AND P2, PT, R9, 0x19, PT ;  /* 0x000000190900780c */ /* 0x000fc40003f44070 */
[----:B------:R-:W-:Y:S02]  /*0510*/  ISETP.GT.U32.AND P3, PT, R19, 0x19, PT ;  /* 0x000000191300780c */ /* 0x000fe40003f64070 */
[----:B------:R-:W-:Y:S02]  /*0520*/  ISETP.GT.U32.AND P4, PT, R20, 0x19, PT ;  /* 0x000000191400780c */ /* 0x000fe40003f84070 */
[----:B------:R-:W-:Y:S01]  /*0530*/  ISETP.NE.AND P5, PT, R8, RZ, PT ;  /* 0x000000ff0800720c */ /* 0x000fe20003fa5270 */
[----:B------:R-:W-:-:S12]  /*0540*/  @P6 BRA `(.L_x_34) ;  /* 0x0000000000146947 */ /* 0x000fd80003800000 */
[----:B------:R-:W0:Y:S01]  /*0550*/  S2UR UR5, SR_CgaCtaId ;  /* 0x00000000000579c3 */ /* 0x000e220000008800 */
[----:B------:R-:W-:Y:S01]  /*0560*/  UMOV UR4, 0x400 ;  /* 0x0000040000047882 */ /* 0x000fe20000000000 */
[----:B------:R-:W-:Y:S01]  /*0570*/  LOP3.LUT R11, R11, 0xfc, RZ, 0xc0, !PT ;  /* 0x000000fc0b0b7812 */ /* 0x000fe200078ec0ff */
[----:B0-----:R-:W-:-:S09]  /*0580*/  ULEA UR4, UR5, UR4, 0x18 ;  /* 0x0000000405047291 */ /* 0x001fd2000f8ec0ff */
[----:B------:R0:W-:Y:S03]  /*0590*/  ATOMS.POPC.INC.32 RZ, [R11+UR4] ;  /* 0x000000000bff7f8c */ /* 0x0001e6000d800004 */
.L_x_34:
[----:B------:R-:W-:Y:S05]  /*05a0*/  BSYNC.RECONVERGENT B2 ;  /* 0x0000000000027941 */ /* 0x000fea0003800200 */
.L_x_33:
[----:B------:R-:W-:Y:S01]  /*05b0*/  ISETP.NE.AND P6, PT, R18, RZ, PT ;  /* 0x000000ff1200720c */ /* 0x000fe20003fc5270 */
[----:B------:R-:W-:-:S12]  /*05c0*/  BSSY.RECONVERGENT B2, `(.L_x_35) ;  /* 0x0000007000027945 */ /* 0x000fd80003800200 */
[----:B------:R-:W-:Y:S05]  /*05d0*/  @P6 BRA `(.L_x_36) ;  /* 0x0000000000146947 */ /* 0x000fea0003800000 */
[----:B------:R-:W1:Y:S01]  /*05e0*/  S2UR UR5, SR_CgaCtaId ;  /* 0x00000000000579c3 */ /* 0x000e620000008800 */
[----:B------:R-:W-:Y:S01]  /*05f0*/  UMOV UR4, 0x400 ;  /* 0x0000040000047882 */ /* 0x000fe20000000000 */
[----:B------:R-:W-:Y:S01]  /*0600*/  LOP3.LUT R12, R12, 0xfc, RZ, 0xc0, !PT ;  /* 0x000000fc0c0c7812 */ /* 0x000fe200078ec0ff */
[----:B-1----:R-:W-:-:S09]  /*0610*/  ULEA UR4, UR5, UR4, 0x18 ;  /* 0x0000000405047291 */ /* 0x002fd2000f8ec0ff */
[----:B------:R1:W-:Y:S03]  /*0620*/  ATOMS.POPC.INC.32 RZ, [R12+UR4] ;  /* 0x000000000cff7f8c */ /* 0x0003e6000d800004 */
.L_x_36:
[----:B------:R-:W-:Y:S05]  /*0630*/  BSYNC.RECONVERGENT B2 ;  /* 0x0000000000027941 */ /* 0x000fea0003800200 */
.L_x_35:
[----:B------:R-:W-:Y:S04]  /*0640*/  BSSY.RECONVERGENT B2, `(.L_x_37) ;  /* 0x0000007000027945 */ /* 0x000fe80003800200 */
[----:B------:R-:W-:Y:S05]  /*0650*/  @P0 BRA `(.L_x_38) ;  /* 0x0000000000140947 */ /* 0x000fea0003800000 */
[----:B------:R-:W2:Y:S01]  /*0660*/  S2UR UR5, SR_CgaCtaId ;  /* 0x00000000000579c3 */ /* 0x000ea20000008800 */
[----:B------:R-:W-:Y:S01]  /*0670*/  UMOV UR4, 0x400 ;  /* 0x0000040000047882 */ /* 0x000fe20000000000 */
[----:B------:R-:W-:Y:S01]  /*0680*/  LOP3.LUT R13, R13, 0xfc, RZ, 0xc0, !PT ;  /* 0x000000fc0d0d7812 */ /* 0x000fe200078ec0ff */
[----:B--2---:R-:W-:-:S09]  /*0690*/  ULEA UR4, UR5, UR4, 0x18 ;  /* 0x0000000405047291 */ /* 0x004fd2000f8ec0ff */
[----:B------:R2:W-:Y:S03]  /*06a0*/  ATOMS.POPC.INC.32 RZ, [R13+UR4] ;  /* 0x000000000dff7f8c */ /* 0x0005e6000d800004 */
.L_x_38:
[----:B------:R-:W-:Y:S05]  /*06b0*/  BSYNC.RECONVERGENT B2 ;  /* 0x0000000000027941 */ /* 0x000fea0003800200 */
.L_x_37:
[----:B------:R-:W-:Y:S04]  /*06c0*/  BSSY.RECONVERGENT B2, `(.L_x_39) ;  /* 0x0000007000027945 */ /* 0x000fe80003800200 */
[----:B------:R-:W-:Y:S05]  /*06d0*/  @P1 BRA `(.L_x_40) ;  /* 0x0000000000141947 */ /* 0x000fea0003800000 */
[----:B------:R-:W3:Y:S01]  /*06e0*/  S2UR UR5, SR_CgaCtaId ;  /* 0x00000000000579c3 */ /* 0x000ee20000008800 */
[----:B------:R-:W-:Y:S01]  /*06f0*/  UMOV UR4, 0x400 ;  /* 0x0000040000047882 */ /* 0x000fe20000000000 */
[----:B------:R-:W-:Y:S01]  /*0700*/  LOP3.LUT R14, R14, 0xfc, RZ, 0xc0, !PT ;  /* 0x000000fc0e0e7812 */ /* 0x000fe200078ec0ff */
[----:B---3--:R-:W-:-:S09]  /*0710*/  ULEA UR4, UR5, UR4, 0x18 ;  /* 0x0000000405047291 */ /* 0x008fd2000f8ec0ff */
[----:B------:R3:W-:Y:S03]  /*0720*/  ATOMS.POPC.INC.32 RZ, [R14+UR4] ;  /* 0x000000000eff7f8c */ /* 0x0007e6000d800004 */
.L_x_40:
[----:B------:R-:W-:Y:S05]  /*0730*/  BSYNC.RECONVERGENT B2 ;  /* 0x0000000000027941 */ /* 0x000fea0003800200 */
.L_x_39:
[----:B------:R-:W-:Y:S04]  /*0740*/  BSSY.RECONVERGENT B2, `(.L_x_41) ;  /* 0x0000007000027945 */ /* 0x000fe80003800200 */
[----:B------:R-:W-:Y:S05]  /*0750*/  @P2 BRA `(.L_x_42) ;  /* 0x0000000000142947 */ /* 0x000fea0003800000 */
[----:B------:R-:W4:Y:S01]  /*0760*/  S2UR UR5, SR_CgaCtaId ;  /* 0x00000000000579c3 */ /* 0x000f220000008800 */
[----:B------:R-:W-:Y:S01]  /*0770*/  UMOV UR4, 0x400 ;  /* 0x0000040000047882 */ /* 0x000fe20000000000 */
[----:B------:R-:W-:Y:S01]  /*0780*/  LOP3.LUT R9, R16, 0xfc, RZ, 0xc0, !PT ;  /* 0x000000fc10097812 */ /* 0x000fe200078ec0ff */
[----:B----4-:R-:W-:-:S09]  /*0790*/  ULEA UR4, UR5, UR4, 0x18 ;  /* 0x0000000405047291 */ /* 0x010fd2000f8ec0ff */
[----:B------:R4:W-:Y:S03]  /*07a0*/  ATOMS.POPC.INC.32 RZ, [R9+UR4] ;  /* 0x0000000009ff7f8c */ /* 0x0009e6000d800004 */
.L_x_42:
[----:B------:R-:W-:Y:S05]  /*07b0*/  BSYNC.RECONVERGENT B2 ;  /* 0x0000000000027941 */ /* 0x000fea0003800200 */
.L_x_41:
[----:B------:R-:W-:Y:S04]  /*07c0*/  BSSY.RECONVERGENT B2, `(.L_x_43) ;  /* 0x0000007000027945 */ /* 0x000fe80003800200 */
[----:B------:R-:W-:Y:S05]  /*07d0*/  @P3 BRA `(.L_x_44) ;  /* 0x0000000000143947 */ /* 0x000fea0003800000 */
[----:B------:R-:W5:Y:S01]  /*07e0*/  S2UR UR5, SR_CgaCtaId ;  /* 0x00000000000579c3 */ /* 0x000f620000008800 */
[----:B------:R-:W-:Y:S01]  /*07f0*/  UMOV UR4, 0x400 ;  /* 0x0000040000047882 */ /* 0x000fe20000000000 */
[----:B----4-:R-:W-:Y:S01]  /*0800*/  LOP3.LUT R9, R10, 0xfc, RZ, 0xc0, !PT ;  /* 0x000000fc0a097812 */ /* 0x010fe200078ec0ff */
[----:B-----5:R-:W-:-:S09]  /*0810*/  ULEA UR4, UR5, UR4, 0x18 ;  /* 0x0000000405047291 */ /* 0x020fd2000f8ec0ff */
[----:B------:R4:W-:Y:S03]  /*0820*/  ATOMS.POPC.INC.32 RZ, [R9+UR4] ;  /* 0x0000000009ff7f8c */ /* 0x0009e6000d800004 */
.L_x_44:
[----:B------:R-:W-:Y:S05]  /*0830*/  BSYNC.RECONVERGENT B2 ;  /* 0x0000000000027941 */ /* 0x000fea0003800200 */
.L_x_43:
[----:B------:R-:W-:Y:S04]  /*0840*/  BSSY.RECONVERGENT B2, `(.L_x_45) ;  /* 0x0000007000027945 */ /* 0x000fe80003800200 */
[----:B------:R-:W-:Y:S05]  /*0850*/  @P4 BRA `(.L_x_46) ;  /* 0x0000000000144947 */ /* 0x000fea0003800000 */
[----:B------:R-:W5:Y:S01]  /*0860*/  S2UR UR5, SR_CgaCtaId ;  /* 0x00000000000579c3 */ /* 0x000f620000008800 */
[----:B------:R-:W-:Y:S01]  /*0870*/  UMOV UR4, 0x400 ;  /* 0x0000040000047882 */ /* 0x000fe20000000000 */
[----:B----4-:R-:W-:Y:S01]  /*0880*/  LOP3.LUT R9, R15, 0xfc, RZ, 0xc0, !PT ;  /* 0x000000fc0f097812 */ /* 0x010fe200078ec0ff */
[----:B-----5:R-:W-:-:S09]  /*0890*/  ULEA UR4, UR5, UR4, 0x18 ;  /* 0x0000000405047291 */ /* 0x020fd2000f8ec0ff */
[----:B------:R4:W-:Y:S03]  /*08a0*/  ATOMS.POPC.INC.32 RZ, [R9+UR4] ;  /* 0x0000000009ff7f8c */ /* 0x0009e6000d800004 */
.L_x_46:
[----:B------:R-:W-:Y:S05]  /*08b0*/  BSYNC.RECONVERGENT B2 ;  /* 0x0000000000027941 */ /* 0x000fea0003800200 */
.L_x_45:
[----:B------:R-:W-:Y:S01]  /*08c0*/  IADD3 R2, P0, PT, R2, 0x8, RZ ;  /* 0x0000000802027810 */ /* 0x000fe20007f1e0ff */
[----:B------:R-:W-:-:S04]  /*08d0*/  VIADD R7, R7, 0x8 ;  /* 0x0000000807077836 */ /* 0x000fc80000000000 */
[----:B------:R-:W-:Y:S01]  /*08e0*/  IMAD.X R3, RZ, RZ, R3, P0 ;  /* 0x000000ffff037224 */ /* 0x000fe200000e0603 */
[----:B------:R-:W-:Y:S07]  /*08f0*/  @P5 BRA `(.L_x_47) ;  /* 0xfffffff800605947 */ /* 0x000fee000383ffff */
.L_x_30:
[----:B------:R-:W-:Y:S05]  /*0900*/  BSYNC.RECONVERGENT B1 ;  /* 0x0000000000017941 */ /* 0x000fea0003800200 */
.L_x_29:
[----:B------:R-:W-:-:S13]  /*0910*/  ISETP.NE.AND P0, PT, R17, RZ, PT ;  /* 0x000000ff1100720c */ /* 0x000fda0003f05270 */
[----:B------:R-:W-:Y:S05]  /*0920*/  @!P0 BRA `(.L_x_28) ;  /* 0x0000000400ac8947 */ /* 0x000fea0003800000 */
[----:B------:R-:W-:Y:S01]  /*0930*/  ISETP.GE.U32.AND P0, PT, R17, 0x4, PT ;  /* 0x000000041100780c */ /* 0x000fe20003f06070 */
[----:B------:R-:W-:Y:S01]  /*0940*/  BSSY.RECONVERGENT B1, `(.L_x_48) ;  /* 0x0000037000017945 */ /* 0x000fe20003800200 */
[----:B0-----:R-:W-:-:S11]  /*0950*/  LOP3.LUT R11, R6, 0x3, RZ, 0xc0, !PT ;  /* 0x00000003060b7812 */ /* 0x001fd600078ec0ff */
[----:B------:R-:W-:Y:S05]  /*0960*/  @!P0 BRA `(.L_x_49) ;  /* 0x0000000000d08947 */ /* 0x000fea0003800000 */
[----:B------:R-:W0:Y:S02]  /*0970*/  LDCU.64 UR4, c[0x0][0x380] ;  /* 0x00007000ff0477ac */ /* 0x000e240008000a00 */
[----:B0-----:R-:W-:-:S05]  /*0980*/  IADD3 R2, P0, PT, R7, UR4, RZ ;  /* 0x0000000407027c10 */ /* 0x001fca000ff1e0ff */
[----:B------:R-:W-:-:S05]  /*0990*/  IMAD.X R3, RZ, RZ, UR5, P0 ;  /* 0x00000005ff037e24 */ /* 0x000fca00080e06ff */
[----:B------:R-:W1:Y:S04]  /*09a0*/  LDG.E.U8 R6, desc[UR6][R2.64] ;  /* 0x0000000602067981 */ /* 0x000e68000c1e1100 */
[----:B------:R-:W2:Y:S04]  /*09b0*/  LDG.E.U8 R8, desc[UR6][R2.64+0x1] ;  /* 0x0000010602087981 */ /* 0x000ea8000c1e1100 */
[----:B----4-:R-:W3:Y:S04]  /*09c0*/  LDG.E.U8 R9, desc[UR6][R2.64+0x2] ;  /* 0x0000020602097981 */ /* 0x010ee8000c1e1100 */
[----:B------:R-:W4:Y:S01]  /*09d0*/  LDG.E.U8 R10, desc[UR6][R2.64+0x3] ;  /* 0x00000306020a7981 */ /* 0x000f22000c1e1100 */
[----:B------:R-:W-:Y:S01]  /*09e0*/  BSSY.RECONVERGENT B2, `(.L_x_50) ;  /* 0x0000013000027945 */ /* 0x000fe20003800200 */
[----:B-1----:R-:W-:-:S02]  /*09f0*/  VIADD R12, R6, 0xffffff9f ;  /* 0xffffff9f060c7836 */ /* 0x002fc40000000000 */
[----:B--2---:R-:W-:-:S03]  /*0a00*/  VIADD R13, R8, 0xffffff9f ;  /* 0xffffff9f080d7836 */ /* 0x004fc60000000000 */
[----:B------:R-:W-:Y:S01]  /*0a10*/  LOP3.LUT R6, R12, 0xff, RZ, 0xc0, !PT ;  /* 0x000000ff0c067812 */ /* 0x000fe200078ec0ff */
[----:B---3--:R-:W-:-:S03]  /*0a20*/  VIADD R14, R9, 0xffffff9f ;  /* 0xffffff9f090e7836 */ /* 0x008fc60000000000 */
[----:B------:R-:W-:Y:S02]  /*0a30*/  ISETP.GT.U32.AND P0, PT, R6, 0x19, PT ;  /* 0x000000190600780c */ /* 0x000fe40003f04070 */
[----:B------:R-:W-:Y:S01]  /*0a40*/  LOP3.LUT R8, R13, 0xff, RZ, 0xc0, !PT ;  /* 0x000000ff0d087812 */ /* 0x000fe200078ec0ff */
[----:B----4-:R-:W-:Y:S01]  /*0a50*/  VIADD R15, R10, 0xffffff9f ;  /* 0xffffff9f0a0f7836 */ /* 0x010fe20000000000 */
[----:B------:R-:W-:Y:S02]  /*0a60*/  LOP3.LUT R9, R14, 0xff, RZ, 0xc0, !PT ;  /* 0x000000ff0e097812 */ /* 0x000fe400078ec0ff */
[----:B------:R-:W-:Y:S02]  /*0a70*/  ISETP.GT.U32.AND P1, PT, R8, 0x19, PT ;  /* 0x000000190800780c */ /* 0x000fe40003f24070 */
[----:B------:R-:W-:Y:S02]  /*0a80*/  LOP3.LUT R10, R15, 0xff, RZ, 0xc0, !PT ;  /* 0x000000ff0f0a7812 */ /* 0x000fe400078ec0ff */
[----:B------:R-:W-:-:S02]  /*0a90*/  ISETP.GT.U32.AND P2, PT, R9, 0x19, PT ;  /* 0x000000190900780c */ /* 0x000fc40003f44070 */
[----:B------:R-:W-:Y:S01]  /*0aa0*/  ISETP.GT.U32.AND P3, PT, R10, 0x19, PT ;  /* 0x000000190a00780c */ /* 0x000fe20003f64070 */
[----:B------:R-:W-:-:S12]  /*0ab0*/  @P0 BRA `(.L_x_51) ;  /* 0x0000000000140947 */ /* 0x000fd80003800000 */
[----:B------:R-:W0:Y:S01]  /*0ac0*/  S2UR UR5, SR_CgaCtaId ;  /* 0x00000000000579c3 */ /* 0x000e220000008800 */
[----:B------:R-:W-:Y:S01]  /*0ad0*/  UMOV UR4, 0x400 ;  /* 0x0000040000047882 */ /* 0x000fe20000000000 */
[----:B------:R-:W-:Y:S01]  /*0ae0*/  LOP3.LUT R2, R12, 0xfc, RZ, 0xc0, !PT ;  /* 0x000000fc0c027812 */ /* 0x000fe200078ec0ff */
[----:B0-----:R-:W-:-:S09]  /*0af0*/  ULEA UR4, UR5, UR4, 0x18 ;  /* 0x0000000405047291 */ /* 0x001fd2000f8ec0ff */
[----:B------:R0:W-:Y:S03]  /*0b00*/  ATOMS.POPC.INC.32 RZ, [R2+UR4] ;  /* 0x0000000002ff7f8c */ /* 0x0001e6000d800004 */
.L_x_51:
[----:B------:R-:W-:Y:S05]  /*0b10*/  BSYNC.RECONVERGENT B2 ;  /* 0x0000000000027941 */ /* 0x000fea0003800200 */
.L_x_50:
[----:B------:R-:W-:Y:S04]  /*0b20*/  BSSY.RECONVERGENT B2, `(.L_x_52) ;  /* 0x0000007000027945 */ /* 0x000fe80003800200 */
[----:B------:R-:W-:Y:S05]  /*0b30*/  @P1 BRA `(.L_x_53) ;  /* 0x0000000000141947 */ /* 0x000fea0003800000 */
[----:B------:R-:W1:Y:S01]  /*0b40*/  S2UR UR5, SR_CgaCtaId ;  /* 0x00000000000579c3 */ /* 0x000e620000008800 */
[----:B------:R-:W-:Y:S01]  /*0b50*/  UMOV UR4, 0x400 ;  /* 0x0000040000047882 */ /* 0x000fe20000000000 */
[----:B0-----:R-:W-:Y:S01]  /*0b60*/  LOP3.LUT R2, R13, 0xfc, RZ, 0xc0, !PT ;  /* 0x000000fc0d027812 */ /* 0x001fe200078ec0ff */
[----:B-1----:R-:W-:-:S09]  /*0b70*/  ULEA UR4, UR5, UR4, 0x18 ;  /* 0x0000000405047291 */ /* 0x002fd2000f8ec0ff */
[----:B------:R1:W-:Y:S03]  /*0b80*/  ATOMS.POPC.INC.32 RZ, [R2+UR4] ;  /* 0x0000000002ff7f8c */ /* 0x0003e6000d800004 */
.L_x_53:
[----:B------:R-:W-:Y:S05]  /*0b90*/  BSYNC.RECONVERGENT B2 ;  /* 0x0000000000027941 */ /* 0x000fea0003800200 */
.L_x_52:
[----:B------:R-:W-:Y:S04]  /*0ba0*/  BSSY.RECONVERGENT B2, `(.L_x_54) ;  /* 0x0000007000027945 */ /* 0x000fe80003800200 */
[----:B------:R-:W-:Y:S05]  /*0bb0*/  @P2 BRA `(.L_x_55) ;  /* 0x0000000000142947 */ /* 0x000fea0003800000 */
[----:B------:R-:W2:Y:S01]  /*0bc0*/  S2UR UR5, SR_CgaCtaId ;  /* 0x00000000000579c3 */ /* 0x000ea20000008800 */
[----:B------:R-:W-:Y:S01]  /*0bd0*/  UMOV UR4, 0x400 ;  /* 0x0000040000047882 */ /* 0x000fe20000000000 */
[----:B01----:R-:W-:Y:S01]  /*0be0*/  LOP3.LUT R2, R14, 0xfc, RZ, 0xc0, !PT ;  /* 0x000000fc0e027812 */ /* 0x003fe200078ec0ff */
[----:B--2---:R-:W-:-:S09]  /*0bf0*/  ULEA UR4, UR5, UR4, 0x18 ;  /* 0x0000000405047291 */ /* 0x004fd2000f8ec0ff */
[----:B------:R2:W-:Y:S03]  /*0c00*/  ATOMS.POPC.INC.32 RZ, [R2+UR4] ;  /* 0x0000000002ff7f8c */ /* 0x0005e6000d800004 */
.L_x_55:
[----:B------:R-:W-:Y:S05]  /*0c10*/  BSYNC.RECONVERGENT B2 ;  /* 0x0000000000027941 */ /* 0x000fea0003800200 */
.L_x_54:
[----:B------:R-:W-:Y:S04]  /*0c20*/  BSSY.RECONVERGENT B2, `(.L_x_56) ;  /* 0x0000007000027945 */ /* 0x000fe80003800200 */
[----:B------:R-:W-:Y:S05]  /*0c30*/  @P3 BRA `(.L_x_57) ;  /* 0x0000000000143947 */ /* 0x000fea0003800000 */
[----:B------:R-:W3:Y:S01]  /*0c40*/  S2UR UR5, SR_CgaCtaId ;  /* 0x00000000000579c3 */ /* 0x000ee20000008800 */
[----:B------:R-:W-:Y:S01]  /*0c50*/  UMOV UR4, 0x400 ;  /* 0x0000040000047882 */ /* 0x000fe20000000000 */
[----:B012---:R-:W-:Y:S01]  /*0c60*/  LOP3.LUT R2, R15, 0xfc, RZ, 0xc0, !PT ;  /* 0x000000fc0f027812 */ /* 0x007fe200078ec0ff */
[----:B---3--:R-:W-:-:S09]  /*0c70*/  ULEA UR4, UR5, UR4, 0x18 ;  /* 0x0000000405047291 */ /* 0x008fd2000f8ec0ff */
[----:B------:R3:W-:Y:S03]  /*0c80*/  ATOMS.POPC.INC.32 RZ, [R2+UR4] ;  /* 0x0000000002ff7f8c */ /* 0x0007e6000d800004 */
.L_x_57:
[----:B------:R-:W-:Y:S05]  /*0c90*/  BSYNC.RECONVERGENT B2 ;  /* 0x0000000000027941 */ /* 0x000fea0003800200 */
.L_x_56:
[----:B------:R-:W-:-:S07]  /*0ca0*/  VIADD R7, R7, 0x4 ;  /* 0x0000000407077836 */ /* 0x000fce0000000000 */
.L_x_49:
[----:B------:R-:W-:Y:S05]  /*0cb0*/  BSYNC.RECONVERGENT B1 ;  /* 0x0000000000017941 */ /* 0x000fea0003800200 */
.L_x_48:
[----:B------:R-:W-:-:S13]  /*0cc0*/  ISETP.NE.AND P0, PT, R11, RZ, PT ;  /* 0x000000ff0b00720c */ /* 0x000fda0003f05270 */
[----:B------:R-:W-:Y:S05]  /*0cd0*/  @!P0 BRA `(.L_x_28) ;  /* 0x0000000000c08947 */ /* 0x000fea0003800000 */
[----:B------:R-:W-:Y:S01]  /*0ce0*/  ISETP.NE.AND P0, PT, R11, 0x1, PT ;  /* 0x000000010b00780c */ /* 0x000fe20003f05270 */
[----:B------:R-:W-:-:S12]  /*0cf0*/  BSSY.RECONVERGENT B1, `(.L_x_58) ;  /* 0x000001e000017945 */ /* 0x000fd80003800200 */
[----:B------:R-:W-:Y:S05]  /*0d00*/  @!P0 BRA `(.L_x_59) ;  /* 0x0000000000708947 */ /* 0x000fea0003800000 */
[----:B------:R-:W0:Y:S02]  /*0d10*/  LDCU.64 UR4, c[0x0][0x380] ;  /* 0x00007000ff0477ac */ /* 0x000e240008000a00 */
[----:B0123--:R-:W-:-:S05]  /*0d20*/  IADD3 R2, P0, PT, R7, UR4, RZ ;  /* 0x0000000407027c10 */ /* 0x00ffca000ff1e0ff */
[----:B------:R-:W-:-:S05]  /*0d30*/  IMAD.X R3, RZ, RZ, UR5, P0 ;  /* 0x00000005ff037e24 */ /* 0x000fca00080e06ff */
[----:B------:R-:W4:Y:S04]  /*0d40*/  LDG.E.U8 R6, desc[UR6][R2.64] ;  /* 0x0000000602067981 */ /* 0x000f28000c1e1100 */
[----:B------:R-:W2:Y:S01]  /*0d50*/  LDG.E.U8 R8, desc[UR6][R2.64+0x1] ;  /* 0x0000010602087981 */ /* 0x000ea2000c1e1100 */
[----:B------:R-:W-:Y:S01]  /*0d60*/  BSSY.RECONVERGENT B2, `(.L_x_60) ;  /* 0x000000d000027945 */ /* 0x000fe20003800200 */
[----:B----4-:R-:W-:Y:S02]  /*0d70*/  VIADD R9, R6, 0xffffff9f ;  /* 0xffffff9f06097836 */ /* 0x010fe40000000000 */
[----:B--2---:R-:W-:-:S03]  /*0d80*/  VIADD R10, R8, 0xffffff9f ;  /* 0xffffff9f080a7836 */ /* 0x004fc60000000000 */
[----:B------:R-:W-:-:S04]  /*0d90*/  LOP3.LUT R6, R9, 0xff, RZ, 0xc0, !PT ;  /* 0x000000ff09067812 */ /* 0x000fc800078ec0ff */
[----:B------:R-:W-:Y:S02]  /*0da0*/  ISETP.GT.U32.AND P0, PT, R6, 0x19, PT ;  /* 0x000000190600780c */ /* 0x000fe40003f04070 */
[----:B------:R-:W-:-:S04]  /*0db0*/  LOP3.LUT R8, R10, 0xff, RZ, 0xc0, !PT ;  /* 0x000000ff0a087812 */ /* 0x000fc800078ec0ff */
[----:B------:R-:W-:-:S07]  /*0dc0*/  ISETP.GT.U32.AND P1, PT, R8, 0x19, PT ;  /* 0x000000190800780c */ /* 0x000fce0003f24070 */
[----:B------:R-:W-:Y:S06]  /*0dd0*/  @P0 BRA `(.L_x_61) ;  /* 0x0000000000140947 */ /* 0x000fec0003800000 */
[----:B------:R-:W0:Y:S01]  /*0de0*/  S2UR UR5, SR_CgaCtaId ;  /* 0x00000000000579c3 */ /* 0x000e220000008800 */
[----:B------:R-:W-:Y:S01]  /*0df0*/  UMOV UR4, 0x400 ;  /* 0x0000040000047882 */ /* 0x000fe20000000000 */
[----:B------:R-:W-:Y:S01]  /*0e00*/  LOP3.LUT R2, R9, 0xfc, RZ, 0xc0, !PT ;  /* 0x000000fc09027812 */ /* 0x000fe200078ec0ff */
[----:B0-----:R-:W-:-:S09]  /*0e10*/  ULEA UR4, UR5, UR4, 0x18 ;  /* 0x0000000405047291 */ /* 0x001fd2000f8ec0ff */
[----:B------:R0:W-:Y:S03]  /*0e20*/  ATOMS.POPC.INC.32 RZ, [R2+UR4] ;  /* 0x0000000002ff7f8c */ /* 0x0001e6000d800004 */
.L_x_61:
[----:B------:R-:W-:Y:S05]  /*0e30*/  BSYNC.RECONVERGENT B2 ;  /* 0x0000000000027941 */ /* 0x000fea0003800200 */
.L_x_60:
[----:B------:R-:W-:Y:S04]  /*0e40*/  BSSY.RECONVERGENT B2, `(.L_x_62) ;  /* 0x0000007000027945 */ /* 0x000fe80003800200 */
[----:B------:R-:W-:Y:S05]  /*0e50*/  @P1 BRA `(.L_x_63) ;  /* 0x0000000000141947 */ /* 0x000fea0003800000 */
[----:B------:R-:W1:Y:S01]  /*0e60*/  S2UR UR5, SR_CgaCtaId ;  /* 0x00000000000579c3 */ /* 0x000e620000008800 */
[----:B------:R-:W-:Y:S01]  /*0e70*/  UMOV UR4, 0x400 ;  /* 0x0000040000047882 */ /* 0x000fe20000000000 */
[----:B0-----:R-:W-:Y:S01]  /*0e80*/  LOP3.LUT R2, R10, 0xfc, RZ, 0xc0, !PT ;  /* 0x000000fc0a027812 */ /* 0x001fe200078ec0ff */
[----:B-1----:R-:W-:-:S09]  /*0e90*/  ULEA UR4, UR5, UR4, 0x18 ;  /* 0x0000000405047291 */ /* 0x002fd2000f8ec0ff */
[----:B------:R1:W-:Y:S03]  /*0ea0*/  ATOMS.POPC.INC.32 RZ, [R2+UR4] ;  /* 0x0000000002ff7f8c */ /* 0x0003e6000d800004 */
.L_x_63:
[----:B------:R-:W-:Y:S05]  /*0eb0*/  BSYNC.RECONVERGENT B2 ;  /* 0x0000000000027941 */ /* 0x000fea0003800200 */
.L_x_62:
[----:B------:R-:W-:-:S07]  /*0ec0*/  VIADD R7, R7, 0x2 ;  /* 0x0000000207077836 */ /* 0x000fce0000000000 */
.L_x_59:
[----:B------:R-:W-:Y:S05]  /*0ed0*/  BSYNC.RECONVERGENT B1 ;  /* 0x0000000000017941 */ /* 0x000fea0003800200 */
.L_x_58:
[----:B------:R-:W-:-:S04]  /*0ee0*/  LOP3.LUT R4, R4, 0x1, RZ, 0xc0, !PT ;  /* 0x0000000104047812 */ /* 0x000fc800078ec0ff */
[----:B------:R-:W-:-:S13]  /*0ef0*/  ISETP.NE.U32.AND P0, PT, R4, 0x1, PT ;  /* 0x000000010400780c */ /* 0x000fda0003f05070 */
[----:B------:R-:W-:Y:S05]  /*0f00*/  @P0 BRA `(.L_x_28) ;  /* 0x0000000000340947 */ /* 0x000fea0003800000 */
[----:B------:R-:W0:Y:S02]  /*0f10*/  LDCU.64 UR4, c[0x0][0x380] ;  /* 0x00007000ff0477ac */ /* 0x000e240008000a00 */
[----:B0123--:R-:W-:-:S05]  /*0f20*/  IADD3 R2, P0, PT, R7, UR4, RZ ;  /* 0x0000000407027c10 */ /* 0x00ffca000ff1e0ff */
[----:B------:R-:W-:-:S05]  /*0f30*/  IMAD.X R3, RZ, RZ, UR5, P0 ;  /* 0x00000005ff037e24 */ /* 0x000fca00080e06ff */
[----:B------:R-:W2:Y:S02]  /*0f40*/  LDG.E.U8 R2, desc[UR6][R2.64] ;  /* 0x0000000602027981 */ /* 0x000ea4000c1e1100 */
        /* <DEDUP_REMOVED lines=9> */
.L_x_28:
[----:B------:R-:W-:Y:S05]  /*0fe0*/  BSYNC.RECONVERGENT B0 ;  /* 0x0000000000007941 */ /* 0x000fea0003800200 */
.L_x_27:
[----:B------:R-:W-:Y:S01]  /*0ff0*/  BAR.SYNC.DEFER_BLOCKING 0x0 ;  /* 0x0000000000007b1d */ /* 0x000fe20000010000 */
[----:B------:R-:W-:-:S13]  /*1000*/  ISETP.GT.U32.AND P0, PT, R0, 0x6, PT ;  /* 0x000000060000780c */ /* 0x000fda0003f04070 */
[----:B------:R-:W-:Y:S05]  /*1010*/  @P0 EXIT ;  /* 0x000000000000094d */ /* 0x000fea0003800000 */
[----:B------:R-:W5:Y:S01]  /*1020*/  S2UR UR5, SR_CgaCtaId ;  /* 0x00000000000579c3 */ /* 0x000f620000008800 */
[----:B------:R-:W-:-:S07]  /*1030*/  UMOV UR4, 0x400 ;  /* 0x0000040000047882 */ /* 0x000fce0000000000 */
[----:B0123--:R-:W0:Y:S01]  /*1040*/  LDC.64 R2, c[0x0][0x390] ;  /* 0x0000e400ff027b82 */ /* 0x00fe220000000a00 */
[----:B-----5:R-:W-:-:S06]  /*1050*/  ULEA UR4, UR5, UR4, 0x18 ;  /* 0x0000000405047291 */ /* 0x020fcc000f8ec0ff */
[C---:B------:R-:W-:Y:S01]  /*1060*/  LEA R4, R0.reuse, UR4, 0x2 ;  /* 0x0000000400047c11 */ /* 0x040fe2000f8e10ff */
[----:B0-----:R-:W-:-:S07]  /*1070*/  IMAD.WIDE.U32 R2, R0, 0x4, R2 ;  /* 0x0000000400027825 */ /* 0x001fce00078e0002 */
.L_x_66:
[----:B------:R-:W0:Y:S01]  /*1080*/  LDS R7, [R4] ;  /* 0x0000000004077984 */ /* 0x000e220000000800 */
[----:B------:R-:W-:Y:S01]  /*1090*/  IMAD.IADD R0, R5, 0x1, R0 ;  /* 0x0000000105007824 */ /* 0x000fe200078e0200 */
[----:B------:R-:W-:Y:S04]  /*10a0*/  BSSY.RECONVERGENT B0, `(.L_x_64) ;  /* 0x0000005000007945 */ /* 0x000fe80003800200 */
[----:B------:R-:W-:Y:S02]  /*10b0*/  ISETP.GE.U32.AND P1, PT, R0, 0x7, PT ;  /* 0x000000070000780c */ /* 0x000fe40003f26070 */
[----:B0-----:R-:W-:-:S13]  /*10c0*/  ISETP.NE.AND P0, PT, R7, RZ, PT ;  /* 0x000000ff0700720c */ /* 0x001fda0003f05270 */
[----:B------:R-:W-:Y:S05]  /*10d0*/  @!P0 BRA `(.L_x_65) ;  /* 0x0000000000048947 */ /* 0x000fea0003800000 */
[----:B------:R0:W-:Y:S02]  /*10e0*/  REDG.E.ADD.STRONG.GPU desc[UR6][R2.64], R7 ;  /* 0x000000070200798e */ /* 0x0001e4000c12e106 */
.L_x_65:
[----:B------:R-:W-:Y:S05]  /*10f0*/  BSYNC.RECONVERGENT B0 ;  /* 0x0000000000007941 */ /* 0x000fea0003800200 */
.L_x_64:
[C---:B------:R-:W-:Y:S02]  /*1100*/  IMAD R4, R5.reuse, 0x4, R4 ;  /* 0x0000000405047824 */ /* 0x040fe400078e0204 */
[----:B0-----:R-:W-:Y:S01]  /*1110*/  IMAD.WIDE.U32 R2, R5, 0x4, R2 ;  /* 0x0000000405027825 */ /* 0x001fe200078e0002 */
[----:B------:R-:W-:Y:S06]  /*1120*/  @!P1 BRA `(.L_x_66) ;  /* 0xfffffffc00d49947 */ /* 0x000fec000383ffff */
[----:B------:R-:W-:Y:S05]  /*1130*/  EXIT ;  /* 0x000000000000794d */ /* 0x000fea0003800000 */
.L_x_67:
        /* <DEDUP_REMOVED lines=12> */
.L_x_86:


//--------------------- .text._Z29histo_private_kernel_advancedPcjPj --------------------------
	.section	.text._Z29histo_private_kernel_advancedPcjPj,"ax",@progbits
	.align	128
        .global         _Z29histo_private_kernel_advancedPcjPj
        .type           _Z29histo_private_kernel_advancedPcjPj,@function
        .size           _Z29histo_private_kernel_advancedPcjPj,(.L_x_87 - _Z29histo_private_kernel_advancedPcjPj)
        .other          _Z29histo_private_kernel_advancedPcjPj,@"STO_CUDA_ENTRY STV_DEFAULT"
_Z29histo_private_kernel_advancedPcjPj:
.text._Z29histo_private_kernel_advancedPcjPj:
[----:B------:R-:W-:Y:S01]  /*0000*/  LDC R1, c[0x0][0x37c] ;  /* 0x0000df00ff017b82 */ /* 0x000fe20000000800 */
[----:B------:R-:W0:Y:S01]  /*0010*/  S2R R0, SR_TID.X ;  /* 0x0000000000007919 */ /* 0x000e220000002100 */
[----:B------:R-:W-:Y:S01]  /*0020*/  BSSY.RECONVERGENT B0, `(.L_x_68) ;  /* 0x000000f000007945 */ /* 0x000fe20003800200 */
[----:B------:R-:W1:Y:S01]  /*0030*/  S2R R7, SR_CTAID.X ;  /* 0x0000000000077919 */ /* 0x000e620000002500 */
[----:B0-----:R-:W-:-:S13]  /*0040*/  ISETP.GT.U32.AND P0, PT, R0, 0x6, PT ;  /* 0x000000060000780c */ /* 0x001fda0003f04070 */
[----:B-1----:R-:W-:Y:S05]  /*0050*/  @P0 BRA `(.L_x_69) ;  /* 0x00000000002c0947 */ /* 0x002fea0003800000 */
[----:B------:R-:W0:Y:S01]  /*0060*/  S2UR UR5, SR_CgaCtaId ;  /* 0x00000000000579c3 */ /* 0x000e220000008800 */
[----:B------:R-:W-:Y:S01]  /*0070*/  UMOV UR4, 0x400 ;  /* 0x0000040000047882 */ /* 0x000fe20000000000 */
[----:B------:R-:W-:-:S06]  /*0080*/  IMAD.MOV.U32 R3, RZ, RZ, R0 ;  /* 0x000000ffff037224 */ /* 0x000fcc00078e0000 */
[----:B------:R-:W1:Y:S01]  /*0090*/  LDC R4, c[0x0][0x360] ;  /* 0x0000d800ff047b82 */ /* 0x000e620000000800 */
[----:B0-----:R-:W-:-:S06]  /*00a0*/  ULEA UR4, UR5, UR4, 0x18 ;  /* 0x0000000405047291 */ /* 0x001fcc000f8ec0ff */
[----:B------:R-:W-:-:S07]  /*00b0*/  LEA R2, R0, UR4, 0x2 ;  /* 0x0000000400027c11 */ /* 0x000fce000f8e10ff */
.L_x_70:
[C---:B-1----:R-:W-:Y:S01]  /*00c0*/  IMAD.IADD R3, R4.reuse, 0x1, R3 ;  /* 0x0000000104037824 */ /* 0x042fe200078e0203 */
[----:B------:R0:W-:Y:S04]  /*00d0*/  STS [R2], RZ ;  /* 0x000000ff02007388 */ /* 0x0001e80000000800 */
[----:B------:R-:W-:Y:S01]  /*00e0*/  ISETP.GE.U32.AND P0, PT, R3, 0x7, PT ;  /* 0x000000070300780c */ /* 0x000fe20003f06070 */
[----:B0-----:R-:W-:-:S12]  /*00f0*/  IMAD R2, R4, 0x4, R2 ;  /* 0x0000000404027824 */ /* 0x001fd800078e0202 */
[----:B------:R-:W-:Y:S05]  /*0100*/  @!P0 BRA `(.L_x_70) ;  /* 0xfffffffc00ec8947 */ /* 0x000fea000383ffff */
.L_x_69:
[----:B------:R-:W-:Y:S05]  /*0110*/  BSYNC.RECONVERGENT B0 ;  /* 0x0000000000007941 */ /* 0x000fea0003800200 */
.L_x_68:
[----:B------:R-:W0:Y:S01]  /*0120*/  LDC R9, c[0x0][0x360] ;  /* 0x0000d800ff097b82 */ /* 0x000e220000000800 */
[----:B------:R-:W1:Y:S01]  /*0130*/  LDCU UR4, c[0x0][0x388] ;  /* 0x00007100ff0477ac */ /* 0x000e620008000800 */
[----:B------:R-:W-:Y:S06]  /*0140*/  BSSY.RECONVERGENT B0, `(.L_x_71) ;  /* 0x0000014000007945 */ /* 0x000fec0003800200 */
[----:B------:R-:W-:Y:S01]  /*0150*/  BAR.SYNC.DEFER_BLOCKING 0x0 ;  /* 0x0000000000007b1d */ /* 0x000fe20000010000 */
[----:B------:R-:W-:-:S05]  /*0160*/  ISETP.GT.U32.AND P0, PT, R0, 0x6, PT ;  /* 0x000000060000780c */ /* 0x000fca0003f04070 */
[----:B------:R-:W2:Y:S01]  /*0170*/  LDCU.64 UR6, c[0x0][0x358] ;  /* 0x00006b00ff0677ac */ /* 0x000ea20008000a00 */
[----:B0-----:R-:W-:-:S05]  /*0180*/  IMAD R2, R7, R9, R0 ;  /* 0x0000000907027224 */ /* 0x001fca00078e0200 */
[----:B-1----:R-:W-:-:S13]  /*0190*/  ISETP.GE.U32.AND P1, PT, R2, UR4, PT ;  /* 0x0000000402007c0c */ /* 0x002fda000bf26070 */
[----:B--2---:R-:W-:Y:S05]  /*01a0*/  @P1 BRA `(.L_x_72) ;  /* 0x0000000000341947 */ /* 0x004fea0003800000 */
[----:B------:R-:W0:Y:S02]  /*01b0*/  LDCU.64 UR4, c[0x0][0x380] ;  /* 0x00007000ff0477ac */ /* 0x000e240008000a00 */
[----:B0-----:R-:W-:-:S05]  /*01c0*/  IADD3 R2, P1, PT, R2, UR4, RZ ;  /* 0x0000000402027c10 */ /* 0x001fca000ff3e0ff */
        /* <DEDUP_REMOVED lines=11> */
.L_x_72:
[----:B------:R-:W-:Y:S05]  /*0280*/  BSYNC.RECONVERGENT B0 ;  /* 0x0000000000007941 */ /* 0x000fea0003800200 */
.L_x_71:
[----:B------:R-:W-:Y:S06]  /*0290*/  BAR.SYNC.DEFER_BLOCKING 0x0 ;  /* 0x0000000000007b1d */ /* 0x000fec0000010000 */
[----:B------:R-:W-:Y:S05]  /*02a0*/  @P0 EXIT ;  /* 0x000000000000094d */ /* 0x000fea0003800000 */
[----:B------:R-:W1:Y:S01]  /*02b0*/  S2UR UR5, SR_CgaCtaId ;  /* 0x00000000000579c3 */ /* 0x000e620000008800 */
[----:B------:R-:W-:Y:S01]  /*02c0*/  UMOV UR4, 0x400 ;  /* 0x0000040000047882 */ /* 0x000fe20000000000 */
[----:B------:R-:W-:-:S06]  /*02d0*/  IMAD R7, R7, 0x7, R0 ;  /* 0x0000000707077824 */ /* 0x000fcc00078e0200 */
[----:B------:R-:W2:Y:S01]  /*02e0*/  LDC.64 R4, c[0x0][0x390] ;  /* 0x0000e400ff047b82 */ /* 0x000ea20000000a00 */
[----:B-1----:R-:W-:-:S06]  /*02f0*/  ULEA UR4, UR5, UR4, 0x18 ;  /* 0x0000000405047291 */ /* 0x002fcc000f8ec0ff */
[----:B------:R-:W-:-:S07]  /*0300*/  LEA R6, R0, UR4, 0x2 ;  /* 0x0000000400067c11 */ /* 0x000fce000f8e10ff */
.L_x_75:
[----:B-1----:R-:W1:Y:S01]  /*0310*/  LDS R11, [R6] ;  /* 0x00000000060b7984 */ /* 0x002e620000000800 */
[----:B------:R-:W-:Y:S01]  /*0320*/  IMAD.IADD R0, R9, 0x1, R0 ;  /* 0x0000000109007824 */ /* 0x000fe200078e0200 */
[----:B------:R-:W-:Y:S04]  /*0330*/  BSSY.RECONVERGENT B0, `(.L_x_73) ;  /* 0x0000006000007945 */ /* 0x000fe80003800200 */
[----:B------:R-:W-:Y:S02]  /*0340*/  ISETP.GE.U32.AND P1, PT, R0, 0x7, PT ;  /* 0x000000070000780c */ /* 0x000fe40003f26070 */
[----:B-1----:R-:W-:-:S13]  /*0350*/  ISETP.NE.AND P0, PT, R11, RZ, PT ;  /* 0x000000ff0b00720c */ /* 0x002fda0003f05270 */
[----:B------:R-:W-:Y:S05]  /*0360*/  @!P0 BRA `(.L_x_74) ;  /* 0x0000000000088947 */ /* 0x000fea0003800000 */
[----:B0-2---:R-:W-:-:S05]  /*0370*/  IMAD.WIDE.U32 R2, R7, 0x4, R4 ;  /* 0x0000000407027825 */ /* 0x005fca00078e0004 */
[----:B------:R1:W-:Y:S02]  /*0380*/  REDG.E.ADD.STRONG.GPU desc[UR6][R2.64], R11 ;  /* 0x0000000b0200798e */ /* 0x0003e4000c12e106 */
.L_x_74:
[----:B------:R-:W-:Y:S05]  /*0390*/  BSYNC.RECONVERGENT B0 ;  /* 0x0000000000007941 */ /* 0x000fea0003800200 */
.L_x_73:
[C---:B------:R-:W-:Y:S02]  /*03a0*/  IMAD R6, R9.reuse, 0x4, R6 ;  /* 0x0000000409067824 */ /* 0x040fe400078e0206 */
[----:B------:R-:W-:Y:S01]  /*03b0*/  IMAD.IADD R7, R9, 0x1, R7 ;  /* 0x0000000109077824 */ /* 0x000fe200078e0207 */
[----:B------:R-:W-:Y:S06]  /*03c0*/  @!P1 BRA `(.L_x_75) ;  /* 0xfffffffc00d09947 */ /* 0x000fec000383ffff */
[----:B------:R-:W-:Y:S05]  /*03d0*/  EXIT ;  /* 0x000000000000794d */ /* 0x000fea0003800000 */
.L_x_76:
        /* <DEDUP_REMOVED lines=10> */
.L_x_87:


//--------------------- .text._Z27histo_private_kernel_simplePcjPj --------------------------
	.section	.text._Z27histo_private_kernel_simplePcjPj,"ax",@progbits
	.align	128
        .global         _Z27histo_private_kernel_simplePcjPj
        .type           _Z27histo_private_kernel_simplePcjPj,@function
        .size           _Z27histo_private_kernel_simplePcjPj,(.L_x_88 - _Z27histo_private_kernel_simplePcjPj)
        .other          _Z27histo_private_kernel_simplePcjPj,@"STO_CUDA_ENTRY STV_DEFAULT"
_Z27histo_private_kernel_simplePcjPj:
.text._Z27histo_private_kernel_simplePcjPj:
[----:B------:R-:W-:Y:S01]  /*0000*/  LDC R1, c[0x0][0x37c] ;  /* 0x0000df00ff017b82 */ /* 0x000fe20000000800 */
[----:B------:R-:W0:Y:S07]  /*0010*/  S2R R8, SR_CTAID.X ;  /* 0x0000000000087919 */ /* 0x000e2e0000002500 */
[----:B------:R-:W1:Y:S01]  /*0020*/  LDC R10, c[0x0][0x360] ;  /* 0x0000d800ff0a7b82 */ /* 0x000e620000000800 */
[----:B------:R-:W2:Y:S01]  /*0030*/  LDCU UR4, c[0x0][0x388] ;  /* 0x00007100ff0477ac */ /* 0x000ea20008000800 */
[----:B------:R-:W-:Y:S01]  /*0040*/  BSSY.RECONVERGENT B0, `(.L_x_77) ;  /* 0x0000016000007945 */ /* 0x000fe20003800200 */
[----:B------:R-:W1:Y:S01]  /*0050*/  S2R R9, SR_TID.X ;  /* 0x0000000000097919 */ /* 0x000e620000002100 */
[C---:B0-----:R-:W-:Y:S01]  /*0060*/  ISETP.NE.AND P0, PT, R8.reuse, RZ, PT ;  /* 0x000000ff0800720c */ /* 0x041fe20003f05270 */
[----:B-1----:R-:W-:-:S05]  /*0070*/  IMAD R2, R8, R10, R9 ;  /* 0x0000000a08027224 */ /* 0x002fca00078e0209 */
[----:B--2---:R-:W-:Y:S01]  /*0080*/  ISETP.GE.U32.AND P1, PT, R2, UR4, PT ;  /* 0x0000000402007c0c */ /* 0x004fe2000bf26070 */
[----:B------:R-:W0:-:S12]  /*0090*/  LDCU.64 UR4, c[0x0][0x358] ;  /* 0x00006b00ff0477ac */ /* 0x000e180008000a00 */
[----:B------:R-:W-:Y:S05]  /*00a0*/  @P1 BRA `(.L_x_78) ;  /* 0x00000000003c1947 */ /* 0x000fea0003800000 */
[----:B------:R-:W1:Y:S02]  /*00b0*/  LDCU.64 UR6, c[0x0][0x380] ;  /* 0x00007000ff0677ac */ /* 0x000e640008000a00 */
[----:B-1----:R-:W-:-:S05]  /*00c0*/  IADD3 R2, P1, PT, R2, UR6, RZ ;  /* 0x0000000602027c10 */ /* 0x002fca000ff3e0ff */
[----:B------:R-:W-:-:S05]  /*00d0*/  IMAD.X R3, RZ, RZ, UR7, P1 ;  /* 0x00000007ff037e24 */ /* 0x000fca00088e06ff */
[----:B0-----:R-:W2:Y:S02]  /*00e0*/  LDG.E.U8 R2, desc[UR4][R2.64] ;  /* 0x0000000402027981 */ /* 0x001ea4000c1e1100 */
[----:B--2---:R-:W-:-:S05]  /*00f0*/  VIADD R0, R2, 0xffffff9f ;  /* 0xffffff9f02007836 */ /* 0x004fca0000000000 */
[----:B------:R-:W-:-:S04]  /*0100*/  LOP3.LUT R4, R0, 0xff, RZ, 0xc0, !PT ;  /* 0x000000ff00047812 */ /* 0x000fc800078ec0ff */
[----:B------:R-:W-:-:S13]  /*0110*/  ISETP.GT.U32.AND P1, PT, R4, 0x19, PT ;  /* 0x000000190400780c */ /* 0x000fda0003f24070 */
[----:B------:R-:W-:Y:S05]  /*0120*/  @P1 BRA `(.L_x_78) ;  /* 0x00000000001c1947 */ /* 0x000fea0003800000 */
[----:B------:R-:W0:Y:S01]  /*0130*/  LDC.64 R2, c[0x0][0x390] ;  /* 0x0000e400ff027b82 */ /* 0x000e220000000a00 */
[----:B------:R-:W-:Y:S01]  /*0140*/  LOP3.LUT R0, R0, 0xfc, RZ, 0xc0, !PT ;  /* 0x000000fc00007812 */ /* 0x000fe200078ec0ff */
[----:B------:R-:W-:-:S03]  /*0150*/  HFMA2 R7, -RZ, RZ, 0, 5.9604644775390625e-08 ;  /* 0x00000001ff077431 */ /* 0x000fc600000001ff */
[----:B------:R-:W-:-:S05]  /*0160*/  SHF.R.U32.HI R0, RZ, 0x2, R0 ;  /* 0x00000002ff007819 */ /* 0x000fca0000011600 */
[----:B------:R-:W-:-:S04]  /*0170*/  IMAD R5, R8, 0x7, R0 ;  /* 0x0000000708057824 */ /* 0x000fc800078e0200 */
[----:B0-----:R-:W-:-:S05]  /*0180*/  IMAD.WIDE.U32 R2, R5, 0x4, R2 ;  /* 0x0000000405027825 */ /* 0x001fca00078e0002 */
[----:B------:R1:W-:Y:S02]  /*0190*/  REDG.E.ADD.STRONG.GPU desc[UR4][R2.64], R7 ;  /* 0x000000070200798e */ /* 0x0003e4000c12e104 */
.L_x_78:
[----:B0-----:R-:W-:Y:S05]  /*01a0*/  BSYNC.RECONVERGENT B0 ;  /* 0x0000000000007941 */ /* 0x001fea0003800200 */
.L_x_77:
[----:B------:R-:W-:Y:S05]  /*01b0*/  @!P0 EXIT ;  /* 0x000000000000894d */ /* 0x000fea0003800000 */
[----:B------:R-:W-:Y:S01]  /*01c0*/  BAR.SYNC.DEFER_BLOCKING 0x0 ;  /* 0x0000000000007b1d */ /* 0x000fe20000010000 */
[----:B------:R-:W-:-:S13]  /*01d0*/  ISETP.GT.U32.AND P0, PT, R9, 0x6, PT ;  /* 0x000000060900780c */ /* 0x000fda0003f04070 */
[----:B------:R-:W-:Y:S05]  /*01e0*/  @P0 EXIT ;  /* 0x000000000000094d */ /* 0x000fea0003800000 */
[----:B-1----:R-:W0:Y:S01]  /*01f0*/  LDC.64 R2, c[0x0][0x390] ;  /* 0x0000e400ff027b82 */ /* 0x002e220000000a00 */
[----:B------:R-:W-:-:S07]  /*0200*/  IMAD R11, R8, 0x7, R9 ;  /* 0x00000007080b7824 */ /* 0x000fce00078e0209 */
[----:B------:R-:W1:Y:S01]  /*0210*/  LDC.64 R6, c[0x0][0x390] ;  /* 0x0000e400ff067b82 */ /* 0x000e620000000a00 */
[----:B0-----:R-:W-:-:S07]  /*0220*/  IMAD.WIDE.U32 R2, R9, 0x4, R2 ;  /* 0x0000000409027825 */ /* 0x001fce00078e0002 */
.L_x_81:
[----:B-1----:R-:W-:-:S06]  /*0230*/  IMAD.WIDE.U32 R4, R11, 0x4, R6 ;  /* 0x000000040b047825 */ /* 0x002fcc00078e0006 */
[----:B------:R-:W2:Y:S01]  /*0240*/  LDG.E R5, desc[UR4][R4.64] ;  /* 0x0000000404057981 */ /* 0x000ea2000c1e1900 */
[----:B------:R-:W-:Y:S01]  /*0250*/  IMAD.IADD R9, R10, 0x1, R9 ;  /* 0x000000010a097824 */ /* 0x000fe200078e0209 */
[----:B------:R-:W-:Y:S04]  /*0260*/  BSSY.RECONVERGENT B0, `(.L_x_79) ;  /* 0x0000005000007945 */ /* 0x000fe80003800200 */
[----:B------:R-:W-:Y:S02]  /*0270*/  ISETP.GE.U32.AND P1, PT, R9, 0x7, PT ;  /* 0x000000070900780c */ /* 0x000fe40003f26070 */
[----:B--2---:R-:W-:-:S13]  /*0280*/  ISETP.NE.AND P0, PT, R5, RZ, PT ;  /* 0x000000ff0500720c */ /* 0x004fda0003f05270 */
[----:B------:R-:W-:Y:S05]  /*0290*/  @!P0 BRA `(.L_x_80) ;  /* 0x0000000000048947 */ /* 0x000fea0003800000 */
[----:B------:R0:W-:Y:S02]  /*02a0*/  REDG.E.ADD.STRONG.GPU desc[UR4][R2.64], R5 ;  /* 0x000000050200798e */ /* 0x0001e4000c12e104 */
.L_x_80:
[----:B------:R-:W-:Y:S05]  /*02b0*/  BSYNC.RECONVERGENT B0 ;  /* 0x0000000000007941 */ /* 0x000fea0003800200 */
.L_x_79:
[C---:B------:R-:W-:Y:S01]  /*02c0*/  IADD3 R11, PT, PT, R10.reuse, R11, RZ ;  /* 0x0000000b0a0b7210 */ /* 0x040fe20007ffe0ff */
[----:B0-----:R-:W-:Y:S01]  /*02d0*/  IMAD.WIDE.U32 R2, R10, 0x4, R2 ;  /* 0x000000040a027825 */ /* 0x001fe200078e0002 */
[----:B------:R-:W-:Y:S06]  /*02e0*/  @!P1 BRA `(.L_x_81) ;  /* 0xfffffffc00d09947 */ /* 0x000fec000383ffff */
[----:B------:R-:W-:Y:S05]  /*02f0*/  EXIT ;  /* 0x000000000000794d */ /* 0x000fea0003800000 */
.L_x_82:
        /* <DEDUP_REMOVED lines=16> */
.L_x_88:


//--------------------- .text._Z12histo_kernelPcjPj --------------------------
	.section	.text._Z12histo_kernelPcjPj,"ax",@progbits
	.align	128
        .global         _Z12histo_kernelPcjPj
        .type           _Z12histo_kernelPcjPj,@function
        .size           _Z12histo_kernelPcjPj,(.L_x_89 - _Z12histo_kernelPcjPj)
        .other          _Z12histo_kernelPcjPj,@"STO_CUDA_ENTRY STV_DEFAULT"
_Z12histo_kernelPcjPj:
.text._Z12histo_kernelPcjPj:
[----:B------:R-:W-:Y:S01]  /*0000*/  LDC R1, c[0x0][0x37c] ;  /* 0x0000df00ff017b82 */ /* 0x000fe20000000800 */
[----:B------:R-:W0:Y:S07]  /*0010*/  S2R R3, SR_TID.X ;  /* 0x0000000000037919 */ /* 0x000e2e0000002100 */
[----:B------:R-:W0:Y:S01]  /*0020*/  S2UR UR4, SR_CTAID.X ;  /* 0x00000000000479c3 */ /* 0x000e220000002500 */
[----:B------:R-:W1:Y:S07]  /*0030*/  LDCU UR5, c[0x0][0x388] ;  /* 0x00007100ff0577ac */ /* 0x000e6e0008000800 */
[----:B------:R-:W0:Y:S02]  /*0040*/  LDC R2, c[0x0][0x360] ;  /* 0x0000d800ff027b82 */ /* 0x000e240000000800 */
[----:B0-----:R-:W-:-:S05]  /*0050*/  IMAD R2, R2, UR4, R3 ;  /* 0x0000000402027c24 */ /* 0x001fca000f8e0203 */
[----:B-1----:R-:W-:-:S13]  /*0060*/  ISETP.GE.U32.AND P0, PT, R2, UR5, PT ;  /* 0x0000000502007c0c */ /* 0x002fda000bf06070 */
[----:B------:R-:W-:Y:S05]  /*0070*/  @P0 EXIT ;  /* 0x000000000000094d */ /* 0x000fea0003800000 */
[----:B------:R-:W0:Y:S01]  /*0080*/  LDCU.64 UR6, c[0x0][0x380] ;  /* 0x00007000ff0677ac */ /* 0x000e220008000a00 */
[----:B------:R-:W1:Y:S01]  /*0090*/  LDCU.64 UR4, c[0x0][0x358] ;  /* 0x00006b00ff0477ac */ /* 0x000e620008000a00 */
[----:B0-----:R-:W-:-:S05]  /*00a0*/  IADD3 R2, P0, PT, R2, UR6, RZ ;  /* 0x0000000602027c10 */ /* 0x001fca000ff1e0ff */
[----:B------:R-:W-:-:S05]  /*00b0*/  IMAD.X R3, RZ, RZ, UR7, P0 ;  /* 0x00000007ff037e24 */ /* 0x000fca00080e06ff */
[----:B-1----:R-:W2:Y:S02]  /*00c0*/  LDG.E.U8 R2, desc[UR4][R2.64] ;  /* 0x0000000402027981 */ /* 0x002ea4000c1e1100 */
[----:B--2---:R-:W-:-:S05]  /*00d0*/  VIADD R0, R2, 0xffffff9f ;  /* 0xffffff9f02007836 */ /* 0x004fca0000000000 */
[----:B------:R-:W-:-:S04]  /*00e0*/  LOP3.LUT R4, R0, 0xff, RZ, 0xc0, !PT ;  /* 0x000000ff00047812 */ /* 0x000fc800078ec0ff */
[----:B------:R-:W-:-:S13]  /*00f0*/  ISETP.GT.U32.AND P0, PT, R4, 0x19, PT ;  /* 0x000000190400780c */ /* 0x000fda0003f04070 */
[----:B------:R-:W-:Y:S05]  /*0100*/  @P0 EXIT ;  /* 0x000000000000094d */ /* 0x000fea0003800000 */
[----:B------:R-:W0:Y:S01]  /*0110*/  LDCU.64 UR6, c[0x0][0x390] ;  /* 0x00007200ff0677ac */ /* 0x000e220008000a00 */
[----:B------:R-:W-:Y:S01]  /*0120*/  LOP3.LUT R0, R0, 0xfc, RZ, 0xc0, !PT ;  /* 0x000000fc00007812 */ /* 0x000fe200078ec0ff */
[----:B------:R-:W-:-:S03]  /*0130*/  IMAD.MOV.U32 R5, RZ, RZ, 0x1 ;  /* 0x00000001ff057424 */ /* 0x000fc600078e00ff */
[----:B0-----:R-:W-:-:S05]  /*0140*/  IADD3 R2, P0, PT, R0, UR6, RZ ;  /* 0x0000000600027c10 */ /* 0x001fca000ff1e0ff */
[----:B------:R-:W-:-:S05]  /*0150*/  IMAD.X R3, RZ, RZ, UR7, P0 ;  /* 0x00000007ff037e24 */ /* 0x000fca00080e06ff */
[----:B------:R-:W-:Y:S01]  /*0160*/  REDG.E.ADD.STRONG.GPU desc[UR4][R2.64], R5 ;  /* 0x000000050200798e */ /* 0x000fe2000c12e104 */
[----:B------:R-:W-:Y:S05]  /*0170*/  EXIT ;  /* 0x000000000000794d */ /* 0x000fea0003800000 */
.L_x_83:
        /* <DEDUP_REMOVED lines=16> */
.L_x_89:


//--------------------- .nv.shared._Z32histo_private_kernel_accumulatorPcjPj --------------------------
	.section	.nv.shared._Z32histo_private_kernel_accumulatorPcjPj,"aw",@nobits
	.sectionflags	@""
	.align	4
.nv.shared._Z32histo_private_kernel_accumulatorPcjPj:
	.zero		1052


//--------------------- .nv.shared.reserved.0     --------------------------
	.section	.nv.shared.reserved.0,"aw",@nobits
	.weak		__nv_reservedSMEM_offset_0_alias
	.size		__nv_reservedSMEM_offset_0_alias, 0, 64
	.other		__nv_reservedSMEM_offset_0_alias,@"STO_CUDA_RESERVED_SHARED STV_DEFAULT"
__nv_reservedSMEM_offset_0_alias:
	.zero		0
	.zero		64


//--------------------- .nv.shared._Z42histo_private_kernel_coarsened_interleavedPcjPj --------------------------
	.section	.nv.shared._Z42histo_private_kernel_coarsened_interleavedPcjPj,"aw",@nobits
	.sectionflags	@""
	.align	4
.nv.shared._Z42histo_private_kernel_coarsened_interleavedPcjPj:
	.zero		1052


//--------------------- .nv.shared._Z30histo_private_kernel_coarsenedPcjPj --------------------------
	.section	.nv.shared._Z30histo_private_kernel_coarsenedPcjPj,"aw",@nobits
	.sectionflags	@""
	.align	4
.nv.shared._Z30histo_private_kernel_coarsenedPcjPj:
	.zero		1052


//--------------------- .nv.shared._Z29histo_private_kernel_advancedPcjPj --------------------------
	.section	.nv.shared._Z29histo_private_kernel_advancedPcjPj,"aw",@nobits
	.sectionflags	@""
	.align	4
.nv.shared._Z29histo_private_kernel_advancedPcjPj:
	.zero		1052


//--------------------- .nv.constant0._Z32histo_private_kernel_accumulatorPcjPj --------------------------
	.section	.nv.constant0._Z32histo_private_kernel_accumulatorPcjPj,"a",@progbits
	.sectionflags	@""
	.align	4
.nv.constant0._Z32histo_private_kernel_accumulatorPcjPj:
	.zero		920


//--------------------- .nv.constant0._Z42histo_private_kernel_coarsened_interleavedPcjPj --------------------------
	.section	.nv.constant0._Z42histo_private_kernel_coarsened_interleavedPcjPj,"a",@progbits
	.sectionflags	@""
	.align	4
.nv.constant0._Z42histo_private_kernel_coarsened_interleavedPcjPj:
	.zero		920


//--------------------- .nv.constant0._Z30histo_private_kernel_coarsenedPcjPj --------------------------
	.section	.nv.constant0._Z30histo_private_kernel_coarsenedPcjPj,"a",@progbits
	.sectionflags	@""
	.align	4
.nv.constant0._Z30histo_private_kernel_coarsenedPcjPj:
	.zero		920


//--------------------- .nv.constant0._Z29histo_private_kernel_advancedPcjPj --------------------------
	.section	.nv.constant0._Z29histo_private_kernel_advancedPcjPj,"a",@progbits
	.sectionflags	@""
	.align	4
.nv.constant0._Z29histo_private_kernel_advancedPcjPj:
	.zero		920


//--------------------- .nv.constant0._Z27histo_private_kernel_simplePcjPj --------------------------
	.section	.nv.constant0._Z27histo_private_kernel_simplePcjPj,"a",@progbits
	.sectionflags	@""
	.align	4
.nv.constant0._Z27histo_private_kernel_simplePcjPj:
	.zero		920


//--------------------- .nv.constant0._Z12histo_kernelPcjPj --------------------------
	.section	.nv.constant0._Z12histo_kernelPcjPj,"a",@progbits
	.sectionflags	@""
	.align	4
.nv.constant0._Z12histo_kernelPcjPj:
	.zero		920


//--------------------- SYMBOLS --------------------------

	.type		.nv.reservedSmem.offset0,@object
	.size		.nv.reservedSmem.offset0,0x4
	.type		.nv.reservedSmem.cap,@object
	.size		.nv.reservedSmem.cap,0x4
